def gluon_tcgen05(
    a_ptr,
    b_ptr,
    c_ptr,
    M,
    N,
    K,
    stride_am,
    stride_bk,
    stride_cm,
    BLOCK_M: gl.constexpr,
    BLOCK_N: gl.constexpr,
    BLOCK_K: gl.constexpr,
    DTYPE: gl.constexpr,
    A_LAYOUT: gl.constexpr,
    B_LAYOUT: gl.constexpr,
    C_LAYOUT: gl.constexpr,
    B_SHAPE: gl.constexpr,
    TMEM_LAYOUT: gl.constexpr,
    TMEM_REG: gl.constexpr,
    TRANS_B: gl.constexpr,
    NUM_BUFFERS: gl.constexpr,
):
    a_desc = tma.make_tensor_descriptor(
        a_ptr, [M, K], [stride_am, 1], [BLOCK_M, BLOCK_K], A_LAYOUT
    )
    b_desc = tma.make_tensor_descriptor(
        b_ptr,
        [N, K] if TRANS_B else [K, N],
        [stride_bk, 1],
        B_SHAPE,
        B_LAYOUT,
    )
    c_desc = tma.make_tensor_descriptor(
        c_ptr, [M, N], [stride_cm, 1], [BLOCK_M, BLOCK_N], C_LAYOUT
    )

    a_bufs = gl.allocate_shared_memory(
        DTYPE, [NUM_BUFFERS, BLOCK_M, BLOCK_K], A_LAYOUT
    )
    b_bufs = gl.allocate_shared_memory(DTYPE, [NUM_BUFFERS] + B_SHAPE, B_LAYOUT)

    pid_m = gl.program_id(0)
    pid_n = gl.program_id(1)
    off_m = pid_m * BLOCK_M
    off_n = pid_n * BLOCK_N

    tma_bars = gl.allocate_shared_memory(
        gl.int64, [NUM_BUFFERS, 1], mbarrier.MBarrierLayout()
    )
    mma_bars = gl.allocate_shared_memory(
        gl.int64, [NUM_BUFFERS, 1], mbarrier.MBarrierLayout()
    )
    for i in gl.static_range(NUM_BUFFERS):
        mbarrier.init(tma_bars.index(i), count=1)
        mbarrier.init(mma_bars.index(i), count=1)

    acc_tmem = allocate_tensor_memory(gl.float32, [BLOCK_M, BLOCK_N], TMEM_LAYOUT)
    idx = 0
    phase = 0
    use_acc = False
    for k in range(0, K, BLOCK_K):
        a = a_bufs.index(idx)
        b = b_bufs.index(idx)
        tma_bar = tma_bars.index(idx)
        mma_bar = mma_bars.index(idx)
        mbarrier.expect(
            tma_bar, a_desc.block_type.nbytes + b_desc.block_type.nbytes
        )
        tma.async_copy_global_to_shared(a_desc, [off_m, k], tma_bar, a)
        tma.async_copy_global_to_shared(
            b_desc, [off_n, k] if TRANS_B else [k, off_n], tma_bar, b
        )
        mbarrier.wait(tma_bar, phase=phase)

        if TRANS_B:
            b = b.permute((1, 0))
        tcgen05_mma(a, b, acc_tmem, use_acc=use_acc)
        tcgen05_commit(mma_bar)
        mbarrier.wait(mma_bar, phase=phase)
        use_acc = True

        idx += 1
        if idx == NUM_BUFFERS:
            idx = 0
            phase ^= 1

    for i in gl.static_range(NUM_BUFFERS):
        mbarrier.invalidate(tma_bars.index(i))
        mbarrier.invalidate(mma_bars.index(i))

    acc = acc_tmem.load(TMEM_REG)
    c_smem = gl.allocate_shared_memory(DTYPE, [BLOCK_M, BLOCK_N], C_LAYOUT)
    c_smem.store(acc.to(DTYPE))
    fence_async_shared()
    tma.async_copy_shared_to_global(c_desc, [off_m, off_n], c_smem)
    tma.store_wait(pendings=0)

# config = {"BLOCK_K": 128, "BLOCK_M": 64, "BLOCK_N": 64, "arch": "sm_100", "dtype": "fp8e4m3", "num_buffers": 1, "num_warps": 8, "trans_b": 0}
# arch = sm_100


// ===== COMPILED SASS (sm_100a) =====

	.target	sm_100a

	.elftype	@"ET_EXEC"


//--------------------- .note.nv.tkinfo           --------------------------
	.section	.note.nv.tkinfo,"",@"SHT_NOTE"
	.sectionflags	@"SHF_NOTE_NV_TKINFO"
	.tkinfo
        /*0018*/ 	.word	0x00000081
        /*0030*/ 	.string	""
        /*0030*/ 	.string	"ptxas-blackwell"
        /*0030*/ 	.string	"Cuda compilation tools, release 12.9, V12.9.86"
        /*0030*/ 	.string	"Build cuda_12.9.r12.9/compiler.36037853_0"
        /*0030*/ 	.string	"-v  -suppress-debug-info  -lineinfo  -arch sm_100a "



//--------------------- .note.nv.cuver            --------------------------
	.section	.note.nv.cuver,"",@"SHT_NOTE"
	.sectionflags	@"SHF_NOTE_NV_CUVER"
        /*0018*/ 	.short	0x0001
        /*001a*/ 	.short	0x0064
        /*001c*/ 	.short	0x0001
        /*001e*/ 	.short	0x0000
        /*0020*/ 	.short	0x0001
        /*0022*/ 	.short	0x0000


//--------------------- .nv.info                  --------------------------
	.section	.nv.info,"",@"SHT_CUDA_INFO"
	.align	4


	//----- nvinfo : EIATTR_REGCOUNT
	.align		4
        /*0000*/ 	.byte	0x04, 0x2f
        /*0002*/ 	.short	(.L_4 - .L_3)
	.align		4
.L_3:
        /*0004*/ 	.word	index@(gluon_tcgen05)
        /*0008*/ 	.word	0x00000018


	//----- nvinfo : EIATTR_FRAME_SIZE
	.align		4
.L_4:
        /*000c*/ 	.byte	0x04, 0x11
        /*000e*/ 	.short	(.L_6 - .L_5)
	.align		4
.L_5:
        /*0010*/ 	.word	index@($__internal_2_$__cuda_sm10x_tcgen05_guardrail_trap_unallocated_columns_being_dealloced)
        /*0014*/ 	.word	0x00000000


	//----- nvinfo : EIATTR_FRAME_SIZE
	.align		4
.L_6:
        /*0018*/ 	.byte	0x04, 0x11
        /*001a*/ 	.short	(.L_8 - .L_7)
	.align		4
.L_7:
        /*001c*/ 	.word	index@($__internal_1_$__cuda_sm10x_tcgen05_guardrail_trap_phase_invalid_during_alloc)
        /*0020*/ 	.word	0x00000000


	//----- nvinfo : EIATTR_FRAME_SIZE
	.align		4
.L_8:
        /*0024*/ 	.byte	0x04, 0x11
        /*0026*/ 	.short	(.L_10 - .L_9)
	.align		4
.L_9:
        /*0028*/ 	.word	index@($__internal_0_$__cuda_sm10x_tcgen05_guardrail_trap_col_being_dealloced_not_returned_by_alloc)
        /*002c*/ 	.word	0x00000000


	//----- nvinfo : EIATTR_FRAME_SIZE
	.align		4
.L_10:
        /*0030*/ 	.byte	0x04, 0x11
        /*0032*/ 	.short	(.L_12 - .L_11)
	.align		4
.L_11:
        /*0034*/ 	.word	index@(gluon_tcgen05)
        /*0038*/ 	.word	0x00000000


	//----- nvinfo : EIATTR_MIN_STACK_SIZE
	.align		4
.L_12:
        /*003c*/ 	.byte	0x04, 0x12
        /*003e*/ 	.short	(.L_14 - .L_13)
	.align		4
.L_13:
        /*0040*/ 	.word	index@(gluon_tcgen05)
        /*0044*/ 	.word	0x00000000
.L_14:


//--------------------- .nv.info.gluon_tcgen05    --------------------------
	.section	.nv.info.gluon_tcgen05,"",@"SHT_CUDA_INFO"
	.sectionflags	@""
	.align	4


	//----- nvinfo : EIATTR_CUDA_API_VERSION
	.align		4
        /*0000*/ 	.byte	0x04, 0x37
        /*0002*/ 	.short	(.L_16 - .L_15)
.L_15:
        /*0004*/ 	.word	0x00000081


	//----- nvinfo : EIATTR_KPARAM_INFO
	.align		4
.L_16:
        /*0008*/ 	.byte	0x04, 0x17
        /*000a*/ 	.short	(.L_18 - .L_17)
.L_17:
        /*000c*/ 	.word	0x00000000
        /*0010*/ 	.short	0x000a
        /*0012*/ 	.short	0x0048
        /*0014*/ 	.byte	0x00, 0xf4, 0x21, 0x00


	//----- nvinfo : EIATTR_KPARAM_INFO
	.align		4
.L_18:
        /*0018*/ 	.byte	0x04, 0x17
        /*001a*/ 	.short	(.L_20 - .L_19)
.L_19:
        /*001c*/ 	.word	0x00000000
        /*0020*/ 	.short	0x0009
        /*0022*/ 	.short	0x0040
        /*0024*/ 	.byte	0x00, 0xf4, 0x21, 0x00


	//----- nvinfo : EIATTR_KPARAM_INFO
	.align		4
.L_20:
        /*0028*/ 	.byte	0x04, 0x17
        /*002a*/ 	.short	(.L_22 - .L_21)
.L_21:
        /*002c*/ 	.word	0x00000000
        /*0030*/ 	.short	0x0008
        /*0032*/ 	.short	0x0038
        /*0034*/ 	.byte	0x00, 0xf0, 0x21, 0x00


	//----- nvinfo : EIATTR_KPARAM_INFO
	.align		4
.L_22:
        /*0038*/ 	.byte	0x04, 0x17
        /*003a*/ 	.short	(.L_24 - .L_23)
.L_23:
        /*003c*/ 	.word	0x00000000
        /*0040*/ 	.short	0x0007
        /*0042*/ 	.short	0x0030
        /*0044*/ 	.byte	0x00, 0xf0, 0x21, 0x00


	//----- nvinfo : EIATTR_KPARAM_INFO
	.align		4
.L_24:
        /*0048*/ 	.byte	0x04, 0x17
        /*004a*/ 	.short	(.L_26 - .L_25)
.L_25:
        /*004c*/ 	.word	0x00000000
        /*0050*/ 	.short	0x0006
        /*0052*/ 	.short	0x0028
        /*0054*/ 	.byte	0x00, 0xf0, 0x21, 0x00


	//----- nvinfo : EIATTR_KPARAM_INFO
	.align		4
.L_26:
        /*0058*/ 	.byte	0x04, 0x17
        /*005a*/ 	.short	(.L_28 - .L_27)
.L_27:
        /*005c*/ 	.word	0x00000000
        /*0060*/ 	.short	0x0005
        /*0062*/ 	.short	0x0020
        /*0064*/ 	.byte	0x00, 0xf0, 0x11, 0x00


	//----- nvinfo : EIATTR_KPARAM_INFO
	.align		4
.L_28:
        /*0068*/ 	.byte	0x04, 0x17
        /*006a*/ 	.short	(.L_30 - .L_29)
.L_29:
        /*006c*/ 	.word	0x00000000
        /*0070*/ 	.short	0x0004
        /*0072*/ 	.short	0x001c
        /*0074*/ 	.byte	0x00, 0xf0, 0x11, 0x00


	//----- nvinfo : EIATTR_KPARAM_INFO
	.align		4
.L_30:
        /*0078*/ 	.byte	0x04, 0x17
        /*007a*/ 	.short	(.L_32 - .L_31)
.L_31:
        /*007c*/ 	.word	0x00000000
        /*0080*/ 	.short	0x0003
        /*0082*/ 	.short	0x0018
        /*0084*/ 	.byte	0x00, 0xf0, 0x11, 0x00


	//----- nvinfo : EIATTR_KPARAM_INFO
	.align		4
.L_32:
        /*0088*/ 	.byte	0x04, 0x17
        /*008a*/ 	.short	(.L_34 - .L_33)
.L_33:
        /*008c*/ 	.word	0x00000000
        /*0090*/ 	.short	0x0002
        /*0092*/ 	.short	0x0010
        /*0094*/ 	.byte	0x00, 0xf4, 0x21, 0x00


	//----- nvinfo : EIATTR_KPARAM_INFO
	.align		4
.L_34:
        /*0098*/ 	.byte	0x04, 0x17
        /*009a*/ 	.short	(.L_36 - .L_35)
.L_35:
        /*009c*/ 	.word	0x00000000
        /*00a0*/ 	.short	0x0001
        /*00a2*/ 	.short	0x0008
        /*00a4*/ 	.byte	0x00, 0xf4, 0x21, 0x00


	//----- nvinfo : EIATTR_KPARAM_INFO
	.align		4
.L_36:
        /*00a8*/ 	.byte	0x04, 0x17
        /*00aa*/ 	.short	(.L_38 - .L_37)
.L_37:
        /*00ac*/ 	.word	0x00000000
        /*00b0*/ 	.short	0x0000
        /*00b2*/ 	.short	0x0000
        /*00b4*/ 	.byte	0x00, 0xf4, 0x21, 0x00


	//----- nvinfo : EIATTR_AT_ENTRY_FRAGMENTS
	.align		4
.L_38:
        /*00b8*/ 	.byte	0x04, 0x4f
        /*00ba*/ 	.short	(.L_40 - .L_39)


	//   ....[0]....
.L_39:
        /*00bc*/ 	.word	0x00000004


	//----- nvinfo : EIATTR_RESERVED_SMEM_USED
	.align		4
.L_40:
        /*00c0*/ 	.byte	0x01, 0x41
	.zero		2


	//----- nvinfo : EIATTR_SPARSE_MMA_MASK
	.align		4
        /*00c4*/ 	.byte	0x03, 0x50
        /*00c6*/ 	.short	0x0000


	//----- nvinfo : EIATTR_TCGEN05_1CTA_USED
	.align		4
        /*00c8*/ 	.byte	0x01, 0x51
	.zero		2


	//----- nvinfo : EIATTR_MAXREG_COUNT
	.align		4
        /*00cc*/ 	.byte	0x03, 0x1b
        /*00ce*/ 	.short	0x00ff


	//----- nvinfo : EIATTR_NUM_BARRIERS
	.align		4
        /*00d0*/ 	.byte	0x02, 0x4c
        /*00d2*/ 	.byte	0x01
	.zero		1


	//----- nvinfo : EIATTR_INT_WARP_WIDE_INSTR_OFFSETS
	.align		4
        /*00d4*/ 	.byte	0x04, 0x31
        /*00d6*/ 	.short	(.L_42 - .L_41)


	//   ....[0]....
.L_41:
        /*00d8*/ 	.word	0x00001630


	//   ....[1]....
        /*00dc*/ 	.word	0x00001650


	//   ....[2]....
        /*00e0*/ 	.word	0x000016d0


	//   ....[3]....
        /*00e4*/ 	.word	0x000017f0


	//   ....[4]....
        /*00e8*/ 	.word	0x00001800


	//   ....[5]....
        /*00ec*/ 	.word	0x00001810


	//   ....[6]....
        /*00f0*/ 	.word	0x00001820


	//   ....[7]....
        /*00f4*/ 	.word	0x00001ad0


	//   ....[8]....
        /*00f8*/ 	.word	0x00001ae0


	//   ....[9]....
        /*00fc*/ 	.word	0x00001c00


	//   ....[10]....
        /*0100*/ 	.word	0x00001c10


	//   ....[11]....
        /*0104*/ 	.word	0x00001c60


	//   ....[12]....
        /*0108*/ 	.word	0x00001ca0


	//   ....[13]....
        /*010c*/ 	.word	0x00001e30


	//   ....[14]....
        /*0110*/ 	.word	0x00001e40


	//   ....[15]....
        /*0114*/ 	.word	0x000020b0


	//   ....[16]....
        /*0118*/ 	.word	0x000020c0


	//   ....[17]....
        /*011c*/ 	.word	0x00002370


	//   ....[18]....
        /*0120*/ 	.word	0x000023c0


	//----- nvinfo : EIATTR_COOP_GROUP_MASK_REGIDS
	.align		4
.L_42:
        /*0124*/ 	.byte	0x04, 0x29
        /*0126*/ 	.short	(.L_44 - .L_43)


	//   ....[0]....
.L_43:
        /*0128*/ 	.word	0xffffffff


	//   ....[1]....
        /*012c*/ 	.word	0xffffffff


	//   ....[2]....
        /*0130*/ 	.word	0xffffffff


	//   ....[3]....
        /*0134*/ 	.word	0xffffffff


	//   ....[4]....
        /*0138*/ 	.word	0xffffffff


	//   ....[5]....
        /*013c*/ 	.word	0xffffffff


	//   ....[6]....
        /*0140*/ 	.word	0xffffffff


	//   ....[7]....
        /*0144*/ 	.word	0xffffffff


	//   ....[8]....
        /*0148*/ 	.word	0xffffffff


	//   ....[9]....
        /*014c*/ 	.word	0xffffffff


	//----- nvinfo : EIATTR_COOP_GROUP_INSTR_OFFSETS
	.align		4
.L_44:
        /*0150*/ 	.byte	0x04, 0x28
        /*0152*/ 	.short	(.L_46 - .L_45)


	//   ....[0]....
.L_45:
        /*0154*/ 	.word	0x00000050


	//   ....[1]....
        /*0158*/ 	.word	0x00000310


	//   ....[2]....
        /*015c*/ 	.word	0x000004f0


	//   ....[3]....
        /*0160*/ 	.word	0x000009a0


	//   ....[4]....
        /*0164*/ 	.word	0x00000ae0


	//   ....[5]....
        /*0168*/ 	.word	0x00000f50


	//   ....[6]....
        /*016c*/ 	.word	0x00001090


	//   ....[7]....
        /*0170*/ 	.word	0x000014e0


	//   ....[8]....
        /*0174*/ 	.word	0x00002200


	//   ....[9]....
        /*0178*/ 	.word	0x00002470


	//----- nvinfo : EIATTR_VRC_CTA_INIT_COUNT
	.align		4
.L_46:
        /*017c*/ 	.byte	0x02, 0x4a
        /*017e*/ 	.byte	0x80
	.zero		1


	//----- nvinfo : EIATTR_MBARRIER_INSTR_OFFSETS
	.align		4
        /*0180*/ 	.byte	0x04, 0x39
        /*0182*/ 	.short	(.L_48 - .L_47)


	//   ....[0]....
.L_47:
        /*0184*/ 	.word	0x000016f0
        /*0188*/ 	.word	0x000000ff
        /*018c*/ 	.word	0x00004000
        /*0190*/ 	.short	0x0100
        /*0192*/ 	.byte	0x08
	.zero		1


	//   ....[1]....
        /*0194*/ 	.word	0x00001700
        /*0198*/ 	.word	0x000000ff
        /*019c*/ 	.word	0x00004010
        /*01a0*/ 	.short	0x0100
        /*01a2*/ 	.byte	0x08
	.zero		1


	//   ....[2]....
        /*01a4*/ 	.word	0x00001990
        /*01a8*/ 	.word	0x000000ff
        /*01ac*/ 	.word	0x00004000
        /*01b0*/ 	.short	0x010a
        /*01b2*/ 	.byte	0x08
	.zero		1


	//   ....[3]....
        /*01b4*/ 	.word	0x00001b30
        /*01b8*/ 	.word	0x000000ff
        /*01bc*/ 	.word	0x00004010
        /*01c0*/ 	.short	0x010a
        /*01c2*/ 	.byte	0x08
	.zero		1


	//   ....[4]....
        /*01c4*/ 	.word	0x00001d10
        /*01c8*/ 	.word	0x000000ff
        /*01cc*/ 	.word	0x00004000
        /*01d0*/ 	.short	0x010a
        /*01d2*/ 	.byte	0x08
	.zero		1


	//   ....[5]....
        /*01d4*/ 	.word	0x00001e80
        /*01d8*/ 	.word	0x000000ff
        /*01dc*/ 	.word	0x00004010
        /*01e0*/ 	.short	0x010a
        /*01e2*/ 	.byte	0x08
	.zero		1


	//   ....[6]....
        /*01e4*/ 	.word	0x00001f10
        /*01e8*/ 	.word	0x000000ff
        /*01ec*/ 	.word	0x00004000
        /*01f0*/ 	.short	0x0108
        /*01f2*/ 	.byte	0x08
	.zero		1


	//   ....[7]....
        /*01f4*/ 	.word	0x00001f20
        /*01f8*/ 	.word	0x000000ff
        /*01fc*/ 	.word	0x00004010
        /*0200*/ 	.short	0x0108
        /*0202*/ 	.byte	0x08
	.zero		1


	//   ....[8]....
        /*0204*/ 	.word	0x00002490
        /*0208*/ 	.word	0x000000ff
        /*020c*/ 	.word	0x00004000
        /*0210*/ 	.short	0x010a
        /*0212*/ 	.byte	0x08
	.zero		1


	//   ....[9]....
        /*0214*/ 	.word	0x000024c0
        /*0218*/ 	.word	0x000000ff
        /*021c*/ 	.word	0x00004010
        /*0220*/ 	.short	0x010a
        /*0222*/ 	.byte	0x08
	.zero		1


	//   ....[10]....
        /*0224*/ 	.word	0x000024f0
        /*0228*/ 	.word	0x000000ff
        /*022c*/ 	.word	0x00004000
        /*0230*/ 	.short	0x010a
        /*0232*/ 	.byte	0x08
	.zero		1


	//   ....[11]....
        /*0234*/ 	.word	0x00002520
        /*0238*/ 	.word	0x000000ff
        /*023c*/ 	.word	0x00004010
        /*0240*/ 	.short	0x010a
        /*0242*/ 	.byte	0x08
	.zero		1


	//----- nvinfo : EIATTR_NUM_MBARRIERS
	.align		4
.L_48:
        /*0244*/ 	.byte	0x03, 0x38
        /*0246*/ 	.short	0x0002


	//----- nvinfo : EIATTR_EXIT_INSTR_OFFSETS
	.align		4
        /*0248*/ 	.byte	0x04, 0x1c
        /*024a*/ 	.short	(.L_50 - .L_49)


	//   ....[0]....
.L_49:
        /*024c*/ 	.word	0x00002480


	//----- nvinfo : EIATTR_REQNTID
	.align		4
.L_50:
        /*0250*/ 	.byte	0x04, 0x10
        /*0252*/ 	.short	(.L_52 - .L_51)
.L_51:
        /*0254*/ 	.word	0x00000100
        /*0258*/ 	.word	0x00000001
        /*025c*/ 	.word	0x00000001


	//----- nvinfo : EIATTR_CRS_STACK_SIZE
	.align		4
.L_52:
        /*0260*/ 	.byte	0x04, 0x1e
        /*0262*/ 	.short	(.L_54 - .L_53)
.L_53:
        /*0264*/ 	.word	0x00000000


	//----- nvinfo : EIATTR_CBANK_PARAM_SIZE
	.align		4
.L_54:
        /*0268*/ 	.byte	0x03, 0x19
        /*026a*/ 	.short	0x0050


	//----- nvinfo : EIATTR_PARAM_CBANK
	.align		4
        /*026c*/ 	.byte	0x04, 0x0a
        /*026e*/ 	.short	(.L_56 - .L_55)
	.align		4
.L_55:
        /*0270*/ 	.word	index@(.nv.constant0.gluon_tcgen05)
        /*0274*/ 	.short	0x0380
        /*0276*/ 	.short	0x0050


	//----- nvinfo : EIATTR_SW_WAR
	.align		4
.L_56:
        /*0278*/ 	.byte	0x04, 0x36
        /*027a*/ 	.short	(.L_58 - .L_57)
.L_57:
        /*027c*/ 	.word	0x00000008
.L_58:


//--------------------- .nv.compat                --------------------------
	.section	.nv.compat,"",@"SHT_CUDA_COMPAT_INFO"
	.align	4
        /*0000*/ 	.byte	0x02, 0x02, 0x02, 0x00, 0x02, 0x05, 0x05, 0x00, 0x02, 0x03, 0x03, 0x00, 0x02, 0x06, 0x01, 0x00


//--------------------- .nv.callgraph             --------------------------
	.section	.nv.callgraph,"",@"SHT_CUDA_CALLGRAPH"
	.align	4
	.sectionentsize	8
	.align		4
        /*0000*/ 	.word	0x00000000
	.align		4
        /*0004*/ 	.word	0xffffffff
	.align		4
        /*0008*/ 	.word	0x00000000
	.align		4
        /*000c*/ 	.word	0xfffffffe
	.align		4
        /*0010*/ 	.word	0x00000000
	.align		4
        /*0014*/ 	.word	0xfffffffd
	.align		4
        /*0018*/ 	.word	0x00000000
	.align		4
        /*001c*/ 	.word	0xfffffffc


//--------------------- .text.gluon_tcgen05       --------------------------
	.section	.text.gluon_tcgen05,"ax",@progbits
	.align	128
        .global         gluon_tcgen05
        .type           gluon_tcgen05,@function
        .size           gluon_tcgen05,(.L_x_73 - gluon_tcgen05)
        .other          gluon_tcgen05,@"STO_CUDA_ENTRY STV_DEFAULT"
gluon_tcgen05:
.text.gluon_tcgen05:
[----:B------:R-:W1:Y:S01]  /*0000*/  LDC R1, c[0x0][0x37c] ;  /* 0x0000df00ff017b82 */ /* 0x000e620000000800 */
[----:B------:R-:W2:Y:S02]  /*0010*/  S2R R0, SR_TID.X ;  /* 0x0000000000007919 */ /* 0x000ea40000002100 */
[----:B--2---:R-:W-:-:S13]  /*0020*/  ISETP.GE.U32.AND P2, PT, R0, 0x20, PT ;  /* 0x000000200000780c */ /* 0x004fda0003f46070 */
[----:B------:R-:W-:Y:S05]  /*0030*/  @P2 BRA `(.L_x_0) ;  /* 0x0000000000b82947 */ /* 0x000fea0003800000 */
[----:B------:R-:W2:Y:S01]  /*0040*/  S2UR UR6, SR_CgaCtaId ;  /* 0x00000000000679c3 */ /* 0x000ea20000008800 */
[----:B------:R-:W-:Y:S01]  /*0050*/  NOP ;  /* 0x0000000000007918 */ /* 0x000fe20000000000 */
[----:B------:R-:W-:Y:S02]  /*0060*/  UMOV UR4, 0x40 ;  /* 0x0000004000047882 */ /* 0x000fe40000000000 */
[----:B--2---:R-:W-:-:S09]  /*0070*/  ULEA UR4, UR6, UR4, 0x18 ;  /* 0x0000000406047291 */ /* 0x004fd2000f8ec0ff */
[----:B------:R-:W2:Y:S01]  /*0080*/  LDS.U8 R2, [UR4] ;  /* 0x00000004ff027984 */ /* 0x000ea20008000000 */
[----:B------:R-:W-:Y:S02]  /*0090*/  UMOV UR4, 0x400 ;  /* 0x0000040000047882 */ /* 0x000fe40000000000 */
[----:B------:R-:W-:Y:S01]  /*00a0*/  ULEA UR4, UR6, UR4, 0x18 ;  /* 0x0000000406047291 */ /* 0x000fe2000f8ec0ff */
[----:B--2---:R-:W-:-:S13]  /*00b0*/  ISETP.NE.AND P0, PT, R2, RZ, PT ;  /* 0x000000ff0200720c */ /* 0x004fda0003f05270 */
[----:B------:R-:W-:Y:S05]  /*00c0*/  @P0 BRA `(.L_x_1) ;  /* 0x00000000007c0947 */ /* 0x000fea0003800000 */
[----:B------:R-:W-:-:S13]  /*00d0*/  ELECT P0, URZ, PT ;  /* 0x0000000000ff782f */ /* 0x000fda0003800000 */
[----:B------:R-:W-:Y:S05]  /*00e0*/  @!P0 BRA `(.L_x_2) ;  /* 0x0000000000848947 */ /* 0x000fea0003800000 */
[----:B------:R-:W-:Y:S01]  /*00f0*/  UMOV UR5, 0x2 ;  /* 0x0000000200057882 */ /* 0x000fe20000000000 */
[----:B------:R-:W-:Y:S02]  /*0100*/  IMAD.MOV.U32 R5, RZ, RZ, 0x1 ;  /* 0x00000001ff057424 */ /* 0x000fe400078e00ff */
[----:B------:R-:W-:Y:S02]  /*0110*/  IMAD.MOV.U32 R3, RZ, RZ, 0x3 ;  /* 0x00000003ff037424 */ /* 0x000fe400078e00ff */
[----:B------:R-:W-:Y:S04]  /*0120*/  DEPBAR.LE SB2, 0x36 ;  /* 0x0000ad800000791a */ /* 0x000fe80000000000 */
[----:B------:R-:W2:Y:S02]  /*0130*/  UTCATOMSWS.FIND_AND_SET.ALIGN UP0, UR5, UR5 ;  /* 0x00000005000575e3 */ /* 0x000ea40008000800 */
[----:B--2---:R-:W-:-:S04]  /*0140*/  PLOP3.LUT P0, PT, PT, PT, UP0, 0x80, 0x8 ;  /* 0x000000000008781c */ /* 0x004fc80003f0f008 */
[----:B------:R-:W-:-:S04]  /*0150*/  SEL R2, RZ, 0xffffffff, !P0 ;  /* 0xffffffffff027807 */ /* 0x000fc80004000000 */
[----:B------:R-:W-:Y:S01]  /*0160*/  ISETP.NE.AND P0, PT, R2, RZ, PT ;  /* 0x000000ff0200720c */ /* 0x000fe20003f05270 */
[----:B------:R-:W-:-:S12]  /*0170*/  IMAD.U32 R2, RZ, RZ, UR5 ;  /* 0x00000005ff027e24 */ /* 0x000fd8000f8e00ff */
[----:B------:R-:W-:Y:S05]  /*0180*/  @P0 BRA `(.L_x_3) ;  /* 0x0000000000240947 */ /* 0x000fea0003800000 */
.L_x_4:
[----:B------:R-:W-:Y:S05]  /*0190*/  NANOSLEEP 0x64 ;  /* 0x000000640000795d */ /* 0x000fea0003800000 */
[----:B------:R-:W-:-:S05]  /*01a0*/  UMOV UR5, 0x2 ;  /* 0x0000000200057882 */ /* 0x000fca0000000000 */
[----:B------:R-:W-:Y:S04]  /*01b0*/  DEPBAR.LE SB2, 0x36 ;  /* 0x0000ad800000791a */ /* 0x000fe80000000000 */
[----:B------:R-:W2:Y:S02]  /*01c0*/  UTCATOMSWS.FIND_AND_SET.ALIGN UP0, UR5, UR5 ;  /* 0x00000005000575e3 */ /* 0x000ea40008000800 */
[----:B--2---:R-:W-:-:S04]  /*01d0*/  PLOP3.LUT P0, PT, PT, PT, UP0, 0x80, 0x8 ;  /* 0x000000000008781c */ /* 0x004fc80003f0f008 */
[----:B------:R-:W-:-:S04]  /*01e0*/  SEL R2, RZ, 0xffffffff, !P0 ;  /* 0xffffffffff027807 */ /* 0x000fc80004000000 */
[----:B------:R-:W-:Y:S01]  /*01f0*/  ISETP.NE.AND P0, PT, R2, RZ, PT ;  /* 0x000000ff0200720c */ /* 0x000fe20003f05270 */
[----:B------:R-:W-:-:S12]  /*0200*/  IMAD.U32 R2, RZ, RZ, UR5 ;  /* 0x00000005ff027e24 */ /* 0x000fd8000f8e00ff */
[----:B------:R-:W-:Y:S05]  /*0210*/  @!P0 BRA `(.L_x_4) ;  /* 0xfffffffc00dc8947 */ /* 0x000fea000383ffff */
.L_x_3:
[C---:B------:R-:W-:Y:S01]  /*0220*/  VIADD R4, R2.reuse, 0x10 ;  /* 0x0000001002047836 */ /* 0x040fe20000000000 */
[----:B------:R-:W-:Y:S01]  /*0230*/  UMOV UR5, 0x50 ;  /* 0x0000005000057882 */ /* 0x000fe20000000000 */
[----:B------:R-:W-:Y:S01]  /*0240*/  SHF.L.U32 R3, R3, R2, RZ ;  /* 0x0000000203037219 */ /* 0x000fe200000006ff */
[----:B------:R-:W-:Y:S01]  /*0250*/  ULEA UR5, UR6, UR5, 0x18 ;  /* 0x0000000506057291 */ /* 0x000fe2000f8ec0ff */
[----:B------:R-:W-:Y:S01]  /*0260*/  IMAD.SHL.U32 R2, R2, 0x20, RZ ;  /* 0x0000002002027824 */ /* 0x000fe200078e00ff */
[----:B------:R-:W-:-:S04]  /*0270*/  SHF.L.U32 R4, R5, R4, RZ ;  /* 0x0000000405047219 */ /* 0x000fc800000006ff */
[----:B------:R-:W-:-:S05]  /*0280*/  LOP3.LUT R3, R4, R3, RZ, 0xfc, !PT ;  /* 0x0000000304037212 */ /* 0x000fca00078efcff */
[----:B------:R2:W-:Y:S04]  /*0290*/  ATOMS.OR RZ, [UR5], R3 ;  /* 0x00000003ffff798c */ /* 0x0005e8000b000005 */
[----:B------:R2:W-:Y:S01]  /*02a0*/  STS [UR4], R2 ;  /* 0x00000002ff007988 */ /* 0x0005e20008000804 */
[----:B------:R-:W-:Y:S05]  /*02b0*/  BRA `(.L_x_2) ;  /* 0x0000000000107947 */ /* 0x000fea0003800000 */
.L_x_1:
[----:B------:R-:W-:Y:S01]  /*02c0*/  IMAD.MOV.U32 R3, RZ, RZ, -0x1 ;  /* 0xffffffffff037424 */ /* 0x000fe200078e00ff */
[----:B------:R-:W-:-:S04]  /*02d0*/  MOV R2, 0x300 ;  /* 0x0000030000027802 */ /* 0x000fc80000000f00 */
[----:B------:R2:W-:Y:S03]  /*02e0*/  STS [UR4], R3 ;  /* 0x00000003ff007988 */ /* 0x0005e60008000804 */
[----:B-12---:R-:W-:Y:S05]  /*02f0*/  CALL.REL.NOINC `($__internal_1_$__cuda_sm10x_tcgen05_guardrail_trap_phase_invalid_during_alloc) ;  /* 0x0000002000a07944 */ /* 0x006fea0003c00000 */
.L_x_2:
[----:B------:R-:W-:Y:S05]  /*0300*/  WARPSYNC.ALL ;  /* 0x0000000000007948 */ /* 0x000fea0003800000 */
[----:B------:R-:W-:Y:S01]  /*0310*/  NOP ;  /* 0x0000000000007918 */ /* 0x000fe20000000000 */
.L_x_0:
[----:B------:R-:W3:Y:S08]  /*0320*/  S2UR UR4, SR_CgaCtaId ;  /* 0x00000000000479c3 */ /* 0x000ef00000008800 */
[----:B------:R-:W-:Y:S01]  /*0330*/  BAR.SYNC.DEFER_BLOCKING 0x0 ;  /* 0x0000000000007b1d */ /* 0x000fe20000010000 */
[----:B------:R-:W-:-:S05]  /*0340*/  LOP3.LUT R20, R0, 0xff, RZ, 0xc0, !PT ;  /* 0x000000ff00147812 */ /* 0x000fca00078ec0ff */
[----:B------:R-:W-:Y:S02]  /*0350*/  UMOV UR8, 0x400 ;  /* 0x0000040000087882 */ /* 0x000fe40000000000 */
[----:B------:R-:W4:Y:S08]  /*0360*/  LDC R8, c[0x0][0x3a0] ;  /* 0x0000e800ff087b82 */ /* 0x000f300000000800 */
[----:B------:R-:W5:Y:S01]  /*0370*/  S2UR UR30, SR_CTAID.Y ;  /* 0x00000000001e79c3 */ /* 0x000f620000002600 */
[----:B---3--:R-:W-:-:S09]  /*0380*/  ULEA UR8, UR4, UR8, 0x18 ;  /* 0x0000000804087291 */ /* 0x008fd2000f8ec0ff */
[----:B------:R-:W3:Y:S01]  /*0390*/  LDS R4, [UR8] ;  /* 0x00000008ff047984 */ /* 0x000ee20008000800 */
[----:B------:R-:W-:Y:S06]  /*03a0*/  BAR.SYNC.DEFER_BLOCKING 0x0 ;  /* 0x0000000000007b1d */ /* 0x000fec0000010000 */
[----:B------:R-:W-:Y:S05]  /*03b0*/  @P2 BRA `(.L_x_5) ;  /* 0x0000000000182947 */ /* 0x000fea0003800000 */
[----:B------:R-:W-:Y:S01]  /*03c0*/  ELECT P0, URZ, PT ;  /* 0x0000000000ff782f */ /* 0x000fe20003800000 */
[----:B--2---:R-:W-:Y:S01]  /*03d0*/  IMAD.MOV.U32 R2, RZ, RZ, 0x1 ;  /* 0x00000001ff027424 */ /* 0x004fe200078e00ff */
[----:B------:R-:W-:Y:S01]  /*03e0*/  UMOV UR5, 0x40 ;  /* 0x0000004000057882 */ /* 0x000fe20000000000 */
[----:B------:R-:W-:Y:S01]  /*03f0*/  UVIRTCOUNT.DEALLOC.SMPOOL 0x80 ;  /* 0x000000800000784c */ /* 0x000fe20000000000 */
[----:B------:R-:W-:-:S09]  /*0400*/  ULEA UR5, UR4, UR5, 0x18 ;  /* 0x0000000504057291 */ /* 0x000fd2000f8ec0ff */
[----:B------:R2:W-:Y:S03]  /*0410*/  @P0 STS.U8 [UR5], R2 ;  /* 0x00000002ff000988 */ /* 0x0005e60008000005 */
.L_x_5:
[----:B------:R-:W2:Y:S01]  /*0420*/  S2UR UR4, SR_CTAID.Z ;  /* 0x00000000000479c3 */ /* 0x000ea20000002700 */
[----:B------:R-:W5:Y:S01]  /*0430*/  LDCU UR5, c[0x0][0x370] ;  /* 0x00006e00ff0577ac */ /* 0x000f620008000800 */
[----:B------:R-:W-:Y:S01]  /*0440*/  ISETP.GE.U32.AND P0, PT, R20, 0x20, PT ;  /* 0x000000201400780c */ /* 0x000fe20003f06070 */
[----:B----4-:R-:W-:Y:S01]  /*0450*/  VIADD R5, R8, 0xffffffff ;  /* 0xffffffff08057836 */ /* 0x010fe20000000000 */
[C---:B------:R-:W-:Y:S01]  /*0460*/  ISETP.NE.U32.AND P3, PT, R20.reuse, RZ, PT ;  /* 0x000000ff1400720c */ /* 0x040fe20003f65070 */
[----:B------:R-:W2:Y:S02]  /*0470*/  LDCU UR6, c[0x0][0x374] ;  /* 0x00006e80ff0677ac */ /* 0x000ea40008000800 */
[----:B--2---:R-:W-:Y:S01]  /*0480*/  LEA R2, R20, UR8, 0x2 ;  /* 0x0000000814027c11 */ /* 0x004fe2000f8e10ff */
[----:B------:R-:W-:Y:S01]  /*0490*/  BSSY.RECONVERGENT B0, `(.L_x_6) ;  /* 0x0000015000007945 */ /* 0x000fe20003800200 */
[----:B------:R-:W5:Y:S01]  /*04a0*/  S2UR UR11, SR_CTAID.X ;  /* 0x00000000000b79c3 */ /* 0x000f620000002500 */
[----:B------:R-:W2:Y:S01]  /*04b0*/  LDCU.64 UR14, c[0x0][0x3c0] ;  /* 0x00007800ff0e77ac */ /* 0x000ea20008000a00 */
[----:B---3--:R-:W-:-:S04]  /*04c0*/  R2UR UR25, R4 ;  /* 0x00000000041972ca */ /* 0x008fc800000e0000 */
[----:B------:R3:W-:Y:S02]  /*04d0*/  @!P0 STS [R2], RZ ;  /* 0x000000ff02008388 */ /* 0x0007e40000000800 */
[----:B------:R-:W4:Y:S01]  /*04e0*/  LDC R3, c[0x0][0x398] ;  /* 0x0000e600ff037b82 */ /* 0x000f220000000800 */
[----:B------:R-:W-:Y:S01]  /*04f0*/  NOP ;  /* 0x0000000000007918 */ /* 0x000fe20000000000 */
[----:B------:R3:W-:Y:S01]  /*0500*/  @!P3 STS [UR8+0x20], R5 ;  /* 0x00002005ff00b988 */ /* 0x0007e20008000808 */
[----:B-----5:R-:W-:-:S04]  /*0510*/  UIMAD UR4, UR4, UR6, UR30 ;  /* 0x00000006040472a4 */ /* 0x020fc8000f8e021e */
[----:B------:R-:W-:-:S04]  /*0520*/  UIMAD UR4, UR4, UR5, UR11 ;  /* 0x00000005040472a4 */ /* 0x000fc8000f8e020b */
[----:B------:R-:W-:-:S04]  /*0530*/  UIMAD UR4, UR4, 0x180, URZ ;  /* 0x00000180040478a4 */ /* 0x000fc8000f8e02ff */
[----:B--2---:R-:W-:Y:S01]  /*0540*/  UIADD3 UR6, UP0, UPT, UR4, UR14, URZ ;  /* 0x0000000e04067290 */ /* 0x004fe2000ff1e0ff */
[----:B----4-:R-:W-:-:S03]  /*0550*/  VIADD R3, R3, 0xffffffff ;  /* 0xffffffff03037836 */ /* 0x010fc60000000000 */
[----:B------:R-:W-:Y:S01]  /*0560*/  ULEA.HI.X.SX32 UR7, UR4, UR15, 0x1, UP0 ;  /* 0x0000000f04077291 */ /* 0x000fe200080f0eff */
[----:B---3--:R-:W-:Y:S11]  /*0570*/  @P3 BRA `(.L_x_7) ;  /* 0x0000000000183947 */ /* 0x008ff60003800000 */
[----:B------:R-:W2:Y:S01]  /*0580*/  LDS R4, [UR8+0x8] ;  /* 0x00000808ff047984 */ /* 0x000ea20008000800 */
[----:B------:R-:W3:Y:S01]  /*0590*/  LDC.64 R10, c[0x0][0x380] ;  /* 0x0000e000ff0a7b82 */ /* 0x000ee20000000a00 */
[----:B------:R-:W-:Y:S02]  /*05a0*/  IMAD.MOV.U32 R7, RZ, RZ, 0x70 ;  /* 0x00000070ff077424 */ /* 0x000fe400078e00ff */
[----:B---3--:R3:W-:Y:S03]  /*05b0*/  STS.64 [UR8], R10 ;  /* 0x0000000aff007988 */ /* 0x0087e60008000a08 */
[----:B--2---:R-:W-:-:S05]  /*05c0*/  LOP3.LUT R4, R4, 0x10, R7, 0xd8, !PT ;  /* 0x0000001004047812 */ /* 0x004fca00078ed807 */
[----:B------:R3:W-:Y:S02]  /*05d0*/  STS [UR8+0x8], R4 ;  /* 0x00000804ff007988 */ /* 0x0007e40008000808 */
.L_x_7:
[----:B------:R-:W-:Y:S05]  /*05e0*/  BSYNC.RECONVERGENT B0 ;  /* 0x0000000000007941 */ /* 0x000fea0003800200 */
.L_x_6:
[----:B------:R-:W-:Y:S04]  /*05f0*/  BSSY.RECONVERGENT B0, `(.L_x_8) ;  /* 0x000000a000007945 */ /* 0x000fe80003800200 */
[----:B------:R-:W-:Y:S05]  /*0600*/  @P3 BRA `(.L_x_9) ;  /* 0x0000000000203947 */ /* 0x000fea0003800000 */
[----:B---3--:R-:W2:Y:S01]  /*0610*/  LDS R4, [UR8+0x34] ;  /* 0x00003408ff047984 */ /* 0x008ea20008000800 */
[----:B------:R-:W-:Y:S02]  /*0620*/  IMAD.MOV.U32 R7, RZ, RZ, 0x7f000000 ;  /* 0x7f000000ff077424 */ /* 0x000fe400078e00ff */
[----:B------:R-:W-:Y:S01]  /*0630*/  @!P3 IMAD.MOV.U32 R6, RZ, RZ, 0x3f ;  /* 0x0000003fff06b424 */ /* 0x000fe200078e00ff */
[----:B------:R-:W3:Y:S02]  /*0640*/  @!P3 LDS R9, [UR8+0x38] ;  /* 0x00003808ff09b984 */ /* 0x000ee40008000800 */
[----:B--2---:R-:W-:Y:S02]  /*0650*/  LOP3.LUT R4, R4, 0xff000000, R7, 0xb8, !PT ;  /* 0xff00000004047812 */ /* 0x004fe400078eb807 */
[----:B---3--:R-:W-:-:S03]  /*0660*/  @!P3 LOP3.LUT R6, R9, 0xff, R6, 0xb8, !PT ;  /* 0x000000ff0906b812 */ /* 0x008fc600078eb806 */
[----:B------:R2:W-:Y:S04]  /*0670*/  STS [UR8+0x34], R4 ;  /* 0x00003404ff007988 */ /* 0x0005e80008000808 */
[----:B------:R2:W-:Y:S02]  /*0680*/  @!P3 STS [UR8+0x38], R6 ;  /* 0x00003806ff00b988 */ /* 0x0005e40008000808 */
.L_x_9:
[----:B------:R-:W-:Y:S05]  /*0690*/  BSYNC.RECONVERGENT B0 ;  /* 0x0000000000007941 */ /* 0x000fea0003800200 */
.L_x_8:
[----:B------:R-:W-:Y:S04]  /*06a0*/  BSSY.RECONVERGENT B0, `(.L_x_10) ;  /* 0x000000a000007945 */ /* 0x000fe80003800200 */
[----:B------:R-:W-:Y:S05]  /*06b0*/  @P3 BRA `(.L_x_11) ;  /* 0x0000000000203947 */ /* 0x000fea0003800000 */
[----:B--23--:R-:W2:Y:S01]  /*06c0*/  LDS R4, [UR8+0x1c] ;  /* 0x00001c08ff047984 */ /* 0x00cea20008000800 */
[----:B------:R-:W3:Y:S03]  /*06d0*/  LDC.64 R10, c[0x0][0x3a8] ;  /* 0x0000ea00ff0a7b82 */ /* 0x000ee60000000a00 */
[----:B------:R4:W-:Y:S01]  /*06e0*/  STS [UR8+0x24], R3 ;  /* 0x00002403ff007988 */ /* 0x0009e20008000808 */
[--C-:B---3--:R-:W-:Y:S02]  /*06f0*/  SHF.R.U32.HI R7, RZ, 0x4, R11.reuse ;  /* 0x00000004ff077819 */ /* 0x108fe4000001160b */
[----:B------:R-:W-:-:S05]  /*0700*/  SHF.R.U64 R6, R10, 0x4, R11 ;  /* 0x000000040a067819 */ /* 0x000fca000000120b */
[----:B------:R4:W-:Y:S01]  /*0710*/  STS [UR8+0xc], R6 ;  /* 0x00000c06ff007988 */ /* 0x0009e20008000808 */
[----:B--2---:R-:W-:-:S05]  /*0720*/  LOP3.LUT R4, R4, 0xf, R7, 0xb8, !PT ;  /* 0x0000000f04047812 */ /* 0x004fca00078eb807 */
[----:B------:R4:W-:Y:S02]  /*0730*/  STS [UR8+0x1c], R4 ;  /* 0x00001c04ff007988 */ /* 0x0009e40008000808 */
.L_x_11:
[----:B------:R-:W-:Y:S05]  /*0740*/  BSYNC.RECONVERGENT B0 ;  /* 0x0000000000007941 */ /* 0x000fea0003800200 */
.L_x_10:
[----:B------:R-:W-:Y:S04]  /*0750*/  BSSY.RECONVERGENT B1, `(.L_x_12) ;  /* 0x000001d000017945 */ /* 0x000fe80003800200 */
[----:B------:R-:W-:Y:S04]  /*0760*/  BSSY.RELIABLE B0, `(.L_x_13) ;  /* 0x0000018000007945 */ /* 0x000fe80003800100 */
[----:B------:R-:W-:Y:S05]  /*0770*/  @P3 BRA `(.L_x_14) ;  /* 0x00000000001c3947 */ /* 0x000fea0003800000 */
[----:B--234-:R-:W2:Y:S02]  /*0780*/  LDS R4, [UR8+0x34] ;  /* 0x00003408ff047984 */ /* 0x01cea40008000800 */
[----:B--2---:R-:W-:-:S05]  /*0790*/  LOP3.LUT R4, R4, 0x7, RZ, 0xb8, !PT ;  /* 0x0000000704047812 */ /* 0x004fca00078eb8ff */
[----:B------:R2:W-:Y:S01]  /*07a0*/  STS [UR8+0x34], R4 ;  /* 0x00003404ff007988 */ /* 0x0005e20008000808 */
[----:B------:R-:W-:Y:S05]  /*07b0*/  @P3 BRA `(.L_x_15) ;  /* 0x00000000001c3947 */ /* 0x000fea0003800000 */
[----:B--2---:R-:W2:Y:S02]  /*07c0*/  LDS R4, [UR8+0x34] ;  /* 0x00003408ff047984 */ /* 0x004ea40008000800 */
[----:B--2---:R-:W-:-:S05]  /*07d0*/  LOP3.LUT R4, R4, 0x38, RZ, 0xb8, !PT ;  /* 0x0000003804047812 */ /* 0x004fca00078eb8ff */
[----:B------:R5:W-:Y:S02]  /*07e0*/  STS [UR8+0x34], R4 ;  /* 0x00003404ff007988 */ /* 0x000be40008000808 */
.L_x_14:
[----:B------:R-:W-:Y:S05]  /*07f0*/  @P3 BRA `(.L_x_16) ;  /* 0x00000000001c3947 */ /* 0x000fea0003800000 */
[----:B--2345:R-:W2:Y:S02]  /*0800*/  LDS R4, [UR8+0x8] ;  /* 0x00000808ff047984 */ /* 0x03cea40008000800 */
[----:B--2---:R-:W-:-:S05]  /*0810*/  LOP3.LUT R4, R4, 0x780, RZ, 0xb8, !PT ;  /* 0x0000078004047812 */ /* 0x004fca00078eb8ff */
[----:B------:R3:W-:Y:S02]  /*0820*/  STS [UR8+0x8], R4 ;  /* 0x00000804ff007988 */ /* 0x0007e40008000808 */
.L_x_15:
[----:B------:R-:W-:Y:S05]  /*0830*/  @P3 BRA `(.L_x_17) ;  /* 0x0000000000283947 */ /* 0x000fea0003800000 */
[----:B--23--:R-:W2:Y:S02]  /*0840*/  LDS R4, [UR8+0x8] ;  /* 0x00000808ff047984 */ /* 0x00cea40008000800 */
[----:B--2---:R-:W-:-:S05]  /*0850*/  LOP3.LUT R4, R4, 0x1800, RZ, 0xb8, !PT ;  /* 0x0000180004047812 */ /* 0x004fca00078eb8ff */
[----:B------:R2:W-:Y:S02]  /*0860*/  STS [UR8+0x8], R4 ;  /* 0x00000804ff007988 */ /* 0x0005e40008000808 */
.L_x_16:
[----:B------:R-:W-:Y:S05]  /*0870*/  @P3 BREAK.RELIABLE B0 ;  /* 0x0000000000003942 */ /* 0x000fea0003800100 */
[----:B------:R-:W-:Y:S05]  /*0880*/  @P3 BRA `(.L_x_18) ;  /* 0x0000000000243947 */ /* 0x000fea0003800000 */
[----:B------:R-:W2:Y:S02]  /*0890*/  LDS R7, [UR8+0x8] ;  /* 0x00000808ff077984 */ /* 0x000ea40008000800 */
[----:B--2345:R-:W-:-:S05]  /*08a0*/  IMAD.MOV.U32 R4, RZ, RZ, 0x6000 ;  /* 0x00006000ff047424 */ /* 0x03cfca00078e00ff */
[----:B------:R-:W-:-:S04]  /*08b0*/  LOP3.LUT R4, R7, 0x6000, R4, 0xd8, !PT ;  /* 0x0000600007047812 */ /* 0x000fc800078ed804 */
[----:B------:R-:W-:-:S05]  /*08c0*/  LOP3.LUT R4, R4, 0x400000, RZ, 0xb8, !PT ;  /* 0x0040000004047812 */ /* 0x000fca00078eb8ff */
[----:B------:R4:W-:Y:S02]  /*08d0*/  STS [UR8+0x8], R4 ;  /* 0x00000804ff007988 */ /* 0x0009e40008000808 */
.L_x_17:
[----:B------:R-:W-:Y:S05]  /*08e0*/  BSYNC.RELIABLE B0 ;  /* 0x0000000000007941 */ /* 0x000fea0003800100 */
.L_x_13:
[----:B--234-:R-:W2:Y:S02]  /*08f0*/  @!P3 LDS R4, [UR8+0x8] ;  /* 0x00000808ff04b984 */ /* 0x01cea40008000800 */
[----:B--2---:R-:W-:-:S05]  /*0900*/  @!P3 LOP3.LUT R4, R4, 0x8000, RZ, 0xb8, !PT ;  /* 0x000080000404b812 */ /* 0x004fca00078eb8ff */
[----:B------:R2:W-:Y:S02]  /*0910*/  @!P3 STS [UR8+0x8], R4 ;  /* 0x00000804ff00b988 */ /* 0x0005e40008000808 */
.L_x_18:
[----:B------:R-:W-:Y:S05]  /*0920*/  BSYNC.RECONVERGENT B1 ;  /* 0x0000000000017941 */ /* 0x000fea0003800200 */
.L_x_12:
[----:B------:R-:W-:Y:S05]  /*0930*/  WARPSYNC.ALL ;  /* 0x0000000000007948 */ /* 0x000fea0003800000 */
[----:B------:R-:W-:Y:S01]  /*0940*/  NOP ;  /* 0x0000000000007918 */ /* 0x000fe20000000000 */
[----:B--2345:R-:W2:Y:S02]  /*0950*/  LDC R4, c[0x0][0x39c] ;  /* 0x0000e700ff047b82 */ /* 0x03cea40000000800 */
[----:B--2---:R-:W-:Y:S01]  /*0960*/  VIADD R4, R4, 0xffffffff ;  /* 0xffffffff04047836 */ /* 0x004fe20000000000 */
[----:B------:R-:W-:Y:S06]  /*0970*/  @P0 BRA `(.L_x_19) ;  /* 0x0000000000300947 */ /* 0x000fec0003800000 */
[----:B------:R-:W2:Y:S01]  /*0980*/  S2R R6, SR_LANEID ;  /* 0x0000000000067919 */ /* 0x000ea20000000000 */
[----:B------:R-:W-:Y:S05]  /*0990*/  WARPSYNC.ALL ;  /* 0x0000000000007948 */ /* 0x000fea0003800000 */
[----:B------:R-:W-:Y:S01]  /*09a0*/  NOP ;  /* 0x0000000000007918 */ /* 0x000fe20000000000 */
[----:B--2---:R-:W-:-:S05]  /*09b0*/  IMAD.SHL.U32 R9, R6, 0x4, RZ ;  /* 0x0000000406097824 */ /* 0x004fca00078e00ff */
[----:B------:R-:W2:Y:S01]  /*09c0*/  LDS R11, [R9+UR8] ;  /* 0x00000008090b7984 */ /* 0x000ea20008000800 */
[----:B------:R-:W-:-:S05]  /*09d0*/  IADD3 R6, P1, PT, R9, UR6, RZ ;  /* 0x0000000609067c10 */ /* 0x000fca000ff3e0ff */
[----:B------:R-:W-:-:S05]  /*09e0*/  IMAD.X R7, RZ, RZ, UR7, P1 ;  /* 0x00000007ff077e24 */ /* 0x000fca00088e06ff */
[----:B--2---:R2:W3:Y:S01]  /*09f0*/  ATOMG.E.EXCH.STRONG.GPU PT, RZ, [R6], R11 ;  /* 0x0000000b06ff73a8 */ /* 0x0044e200041ee100 */
[----:B------:R-:W-:-:S04]  /*0a00*/  DEPBAR {5,4,3,2,1,0} ;  /* 0x0000003f0000791a */ /* 0x000fc80000000000 */
[----:B------:R-:W4:Y:S02]  /*0a10*/  CCTL.E.C.LDCU.IV.DEEP [UR6] ;  /* 0x0000000006007540 */ /* 0x000f240009c08000 */
[----:B----4-:R2:W-:Y:S01]  /*0a20*/  UTMACCTL.IV [UR6] ;  /* 0x00000000060079b9 */ /* 0x0105e20008000000 */
[----:B------:R-:W-:Y:S01]  /*0a30*/  NOP ;  /* 0x0000000000007918 */ /* 0x000fe20000000000 */
.L_x_19:
[----:B------:R-:W-:Y:S05]  /*0a40*/  @P0 BRA `(.L_x_20) ;  /* 0x00000000000c0947 */ /* 0x000fea0003800000 */
[----:B------:R0:W-:Y:S01]  /*0a50*/  UTMACMDFLUSH ;  /* 0x00000000000079b7 */ /* 0x0001e20000000000 */
[----:B------:R-:W-:Y:S05]  /*0a60*/  @P0 BRA `(.L_x_20) ;  /* 0x0000000000040947 */ /* 0x000fea0003800000 */
[----:B------:R-:W-:-:S04]  /*0a70*/  DEPBAR.LE SB0, 0x0 ;  /* 0x000080000000791a */ /* 0x000fc80000000000 */
.L_x_20:
[----:B------:R-:W-:Y:S05]  /*0a80*/  WARPSYNC.ALL ;  /* 0x0000000000007948 */ /* 0x000fea0003800000 */
[----:B------:R-:W-:Y:S01]  /*0a90*/  NOP ;  /* 0x0000000000007918 */ /* 0x000fe20000000000 */
[----:B---3--:R-:W-:Y:S06]  /*0aa0*/  BAR.SYNC.DEFER_BLOCKING 0x0 ;  /* 0x0000000000007b1d */ /* 0x008fec0000010000 */
[----:B------:R-:W-:Y:S02]  /*0ab0*/  BSSY.RECONVERGENT B1, `(.L_x_21) ;  /* 0x000000b000017945 */ /* 0x000fe40003800200 */
[----:B------:R-:W-:Y:S06]  /*0ac0*/  BAR.SYNC.DEFER_BLOCKING 0x0 ;  /* 0x0000000000007b1d */ /* 0x000fec0000010000 */
[----:B------:R3:W-:Y:S01]  /*0ad0*/  @!P0 STS [R2], RZ ;  /* 0x000000ff02008388 */ /* 0x0007e20000000800 */
[----:B------:R-:W-:Y:S01]  /*0ae0*/  NOP ;  /* 0x0000000000007918 */ /* 0x000fe20000000000 */
[----:B------:R-:W-:Y:S05]  /*0af0*/  @P3 BRA `(.L_x_22) ;  /* 0x0000000000183947 */ /* 0x000fea0003800000 */
[----:B--2---:R-:W2:Y:S01]  /*0b00*/  LDS R6, [UR8+0x8] ;  /* 0x00000808ff067984 */ /* 0x004ea20008000800 */
[----:B------:R-:W4:Y:S01]  /*0b10*/  LDC.64 R10, c[0x0][0x388] ;  /* 0x0000e200ff0a7b82 */ /* 0x000f220000000a00 */
[----:B------:R-:W-:Y:S02]  /*0b20*/  IMAD.MOV.U32 R7, RZ, RZ, 0x70 ;  /* 0x00000070ff077424 */ /* 0x000fe400078e00ff */
[----:B----4-:R4:W-:Y:S03]  /*0b30*/  STS.64 [UR8], R10 ;  /* 0x0000000aff007988 */ /* 0x0109e60008000a08 */
[----:B--2---:R-:W-:-:S05]  /*0b40*/  LOP3.LUT R6, R6, 0x10, R7, 0xd8, !PT ;  /* 0x0000001006067812 */ /* 0x004fca00078ed807 */
[----:B------:R4:W-:Y:S02]  /*0b50*/  STS [UR8+0x8], R6 ;  /* 0x00000806ff007988 */ /* 0x0009e40008000808 */
.L_x_22:
[----:B--2---:R-:W-:Y:S05]  /*0b60*/  BSYNC.RECONVERGENT B1 ;  /* 0x0000000000017941 */ /* 0x004fea0003800200 */
.L_x_21:
[----:B------:R-:W-:Y:S04]  /*0b70*/  BSSY.RECONVERGENT B1, `(.L_x_23) ;  /* 0x000000a000017945 */ /* 0x000fe80003800200 */
[----:B------:R-:W-:Y:S05]  /*0b80*/  @P3 BRA `(.L_x_24) ;  /* 0x0000000000203947 */ /* 0x000fea0003800000 */
[----:B----4-:R-:W2:Y:S01]  /*0b90*/  LDS R6, [UR8+0x34] ;  /* 0x00003408ff067984 */ /* 0x010ea20008000800 */
[----:B------:R-:W-:Y:S02]  /*0ba0*/  IMAD.MOV.U32 R7, RZ, RZ, 0x3f000000 ;  /* 0x3f000000ff077424 */ /* 0x000fe400078e00ff */
[----:B------:R-:W-:Y:S01]  /*0bb0*/  @!P3 IMAD.MOV.U32 R9, RZ, RZ, 0x7f ;  /* 0x0000007fff09b424 */ /* 0x000fe200078e00ff */
[----:B------:R-:W4:Y:S02]  /*0bc0*/  @!P3 LDS R10, [UR8+0x38] ;  /* 0x00003808ff0ab984 */ /* 0x000f240008000800 */
[----:B--2---:R-:W-:Y:S02]  /*0bd0*/  LOP3.LUT R6, R6, 0xff000000, R7, 0xb8, !PT ;  /* 0xff00000006067812 */ /* 0x004fe400078eb807 */
[----:B----4-:R-:W-:-:S03]  /*0be0*/  @!P3 LOP3.LUT R7, R10, 0xff, R9, 0xb8, !PT ;  /* 0x000000ff0a07b812 */ /* 0x010fc600078eb809 */
[----:B------:R2:W-:Y:S04]  /*0bf0*/  STS [UR8+0x34], R6 ;  /* 0x00003406ff007988 */ /* 0x0005e80008000808 */
[----:B------:R2:W-:Y:S02]  /*0c00*/  @!P3 STS [UR8+0x38], R7 ;  /* 0x00003807ff00b988 */ /* 0x0005e40008000808 */
.L_x_24:
[----:B------:R-:W-:Y:S05]  /*0c10*/  BSYNC.RECONVERGENT B1 ;  /* 0x0000000000017941 */ /* 0x000fea0003800200 */
.L_x_23:
[----:B------:R-:W-:Y:S04]  /*0c20*/  BSSY.RECONVERGENT B1, `(.L_x_25) ;  /* 0x0000004000017945 */ /* 0x000fe80003800200 */
[----:B------:R-:W-:Y:S05]  /*0c30*/  @P3 BRA `(.L_x_26) ;  /* 0x0000000000083947 */ /* 0x000fea0003800000 */
[----:B------:R5:W-:Y:S04]  /*0c40*/  STS [UR8+0x24], R5 ;  /* 0x00002405ff007988 */ /* 0x000be80008000808 */
[----:B------:R5:W-:Y:S02]  /*0c50*/  STS [UR8+0x20], R4 ;  /* 0x00002004ff007988 */ /* 0x000be40008000808 */
.L_x_26:
[----:B------:R-:W-:Y:S05]  /*0c60*/  BSYNC.RECONVERGENT B1 ;  /* 0x0000000000017941 */ /* 0x000fea0003800200 */
.L_x_25:
[----:B------:R-:W-:Y:S04]  /*0c70*/  BSSY.RECONVERGENT B2, `(.L_x_27) ;  /* 0x0000025000027945 */ /* 0x000fe80003800200 */
[----:B------:R-:W-:Y:S04]  /*0c80*/  BSSY.RELIABLE B1, `(.L_x_28) ;  /* 0x0000020000017945 */ /* 0x000fe80003800100 */
[----:B------:R-:W-:Y:S05]  /*0c90*/  @P3 BRA `(.L_x_29) ;  /* 0x00000000002c3947 */ /* 0x000fea0003800000 */
[----:B-----5:R-:W5:Y:S01]  /*0ca0*/  LDS R5, [UR8+0x1c] ;  /* 0x00001c08ff057984 */ /* 0x020f620008000800 */
[----:B--2-4-:R-:W2:Y:S02]  /*0cb0*/  LDC.64 R6, c[0x0][0x3b0] ;  /* 0x0000ec00ff067b82 */ /* 0x014ea40000000a00 */
[--C-:B--2---:R-:W-:Y:S02]  /*0cc0*/  SHF.R.U32.HI R10, RZ, 0x4, R7.reuse ;  /* 0x00000004ff0a7819 */ /* 0x104fe40000011607 */
[----:B------:R-:W-:-:S05]  /*0cd0*/  SHF.R.U64 R6, R6, 0x4, R7 ;  /* 0x0000000406067819 */ /* 0x000fca0000001207 */
[----:B------:R2:W-:Y:S01]  /*0ce0*/  STS [UR8+0xc], R6 ;  /* 0x00000c06ff007988 */ /* 0x0005e20008000808 */
[----:B-----5:R-:W-:-:S05]  /*0cf0*/  LOP3.LUT R5, R5, 0xf, R10, 0xb8, !PT ;  /* 0x0000000f05057812 */ /* 0x020fca00078eb80a */
[----:B------:R2:W-:Y:S01]  /*0d00*/  STS [UR8+0x1c], R5 ;  /* 0x00001c05ff007988 */ /* 0x0005e20008000808 */
[----:B------:R-:W-:Y:S05]  /*0d10*/  @P3 BRA `(.L_x_30) ;  /* 0x00000000001c3947 */ /* 0x000fea0003800000 */
[----:B--2---:R-:W2:Y:S02]  /*0d20*/  LDS R5, [UR8+0x34] ;  /* 0x00003408ff057984 */ /* 0x004ea40008000800 */
[----:B--2---:R-:W-:-:S05]  /*0d30*/  LOP3.LUT R5, R5, 0x7, RZ, 0xb8, !PT ;  /* 0x0000000705057812 */ /* 0x004fca00078eb8ff */
[----:B------:R2:W-:Y:S02]  /*0d40*/  STS [UR8+0x34], R5 ;  /* 0x00003405ff007988 */ /* 0x0005e40008000808 */
.L_x_29:
[----:B------:R-:W-:Y:S05]  /*0d50*/  @P3 BRA `(.L_x_31) ;  /* 0x00000000001c3947 */ /* 0x000fea0003800000 */
[----:B--2--5:R-:W2:Y:S02]  /*0d60*/  LDS R5, [UR8+0x34] ;  /* 0x00003408ff057984 */ /* 0x024ea40008000800 */
[----:B--2---:R-:W-:-:S05]  /*0d70*/  LOP3.LUT R5, R5, 0x38, RZ, 0xb8, !PT ;  /* 0x0000003805057812 */ /* 0x004fca00078eb8ff */
[----:B------:R5:W-:Y:S02]  /*0d80*/  STS [UR8+0x34], R5 ;  /* 0x00003405ff007988 */ /* 0x000be40008000808 */
.L_x_30:
[----:B------:R-:W-:Y:S05]  /*0d90*/  @P3 BRA `(.L_x_32) ;  /* 0x00000000001c3947 */ /* 0x000fea0003800000 */
[----:B--2--5:R-:W2:Y:S02]  /*0da0*/  LDS R5, [UR8+0x8] ;  /* 0x00000808ff057984 */ /* 0x024ea40008000800 */
[----:B--2---:R-:W-:-:S05]  /*0db0*/  LOP3.LUT R5, R5, 0x780, RZ, 0xb8, !PT ;  /* 0x0000078005057812 */ /* 0x004fca00078eb8ff */
[----:B------:R2:W-:Y:S02]  /*0dc0*/  STS [UR8+0x8], R5 ;  /* 0x00000805ff007988 */ /* 0x0005e40008000808 */
.L_x_31:
[----:B------:R-:W-:Y:S05]  /*0dd0*/  @P3 BRA `(.L_x_33) ;  /* 0x0000000000283947 */ /* 0x000fea0003800000 */
[----:B--2--5:R-:W2:Y:S02]  /*0de0*/  LDS R5, [UR8+0x8] ;  /* 0x00000808ff057984 */ /* 0x024ea40008000800 */
[----:B--2---:R-:W-:-:S05]  /*0df0*/  LOP3.LUT R5, R5, 0x1800, RZ, 0xb8, !PT ;  /* 0x0000180005057812 */ /* 0x004fca00078eb8ff */
[----:B------:R2:W-:Y:S02]  /*0e00*/  STS [UR8+0x8], R5 ;  /* 0x00000805ff007988 */ /* 0x0005e40008000808 */
.L_x_32:
[----:B------:R-:W-:Y:S05]  /*0e10*/  @P3 BREAK.RELIABLE B1 ;  /* 0x0000000000013942 */ /* 0x000fea0003800100 */
[----:B------:R-:W-:Y:S05]  /*0e20*/  @P3 BRA `(.L_x_34) ;  /* 0x0000000000243947 */ /* 0x000fea0003800000 */
[----:B--2--5:R-:W2:Y:S01]  /*0e30*/  LDS R5, [UR8+0x8] ;  /* 0x00000808ff057984 */ /* 0x024ea20008000800 */
[----:B----4-:R-:W-:-:S05]  /*0e40*/  IMAD.MOV.U32 R6, RZ, RZ, 0x6000 ;  /* 0x00006000ff067424 */ /* 0x010fca00078e00ff */
[----:B--2---:R-:W-:-:S04]  /*0e50*/  LOP3.LUT R5, R5, 0x4000, R6, 0xd8, !PT ;  /* 0x0000400005057812 */ /* 0x004fc800078ed806 */
[----:B------:R-:W-:-:S05]  /*0e60*/  LOP3.LUT R5, R5, 0x400000, RZ, 0xb8, !PT ;  /* 0x0040000005057812 */ /* 0x000fca00078eb8ff */
[----:B------:R2:W-:Y:S02]  /*0e70*/  STS [UR8+0x8], R5 ;  /* 0x00000805ff007988 */ /* 0x0005e40008000808 */
.L_x_33:
[----:B------:R-:W-:Y:S05]  /*0e80*/  BSYNC.RELIABLE B1 ;  /* 0x0000000000017941 */ /* 0x000fea0003800100 */
.L_x_28:
[----:B--2--5:R-:W2:Y:S02]  /*0e90*/  @!P3 LDS R5, [UR8+0x8] ;  /* 0x00000808ff05b984 */ /* 0x024ea40008000800 */
[----:B--2---:R-:W-:-:S05]  /*0ea0*/  @!P3 LOP3.LUT R5, R5, 0x8000, RZ, 0xb8, !PT ;  /* 0x000080000505b812 */ /* 0x004fca00078eb8ff */
[----:B------:R2:W-:Y:S02]  /*0eb0*/  @!P3 STS [UR8+0x8], R5 ;  /* 0x00000805ff00b988 */ /* 0x0005e40008000808 */
.L_x_34:
[----:B------:R-:W-:Y:S05]  /*0ec0*/  BSYNC.RECONVERGENT B2 ;  /* 0x0000000000027941 */ /* 0x000fea0003800200 */
.L_x_27:
[----:B------:R-:W-:Y:S05]  /*0ed0*/  WARPSYNC.ALL ;  /* 0x0000000000007948 */ /* 0x000fea0003800000 */
[----:B------:R-:W-:Y:S01]  /*0ee0*/  NOP ;  /* 0x0000000000007918 */ /* 0x000fe20000000000 */
[----:B------:R-:W-:-:S04]  /*0ef0*/  UIADD3 UR5, UPT, UPT, UR4, 0x80, URZ ;  /* 0x0000008004057890 */ /* 0x000fc8000fffe0ff */
[----:B------:R-:W-:-:S04]  /*0f00*/  UIADD3 UR12, UP0, UPT, UR5, UR14, URZ ;  /* 0x0000000e050c7290 */ /* 0x000fc8000ff1e0ff */
[----:B------:R-:W-:Y:S01]  /*0f10*/  ULEA.HI.X.SX32 UR13, UR5, UR15, 0x1, UP0 ;  /* 0x0000000f050d7291 */ /* 0x000fe200080f0eff */
[----:B------:R-:W-:Y:S11]  /*0f20*/  @P0 BRA `(.L_x_35) ;  /* 0x0000000000300947 */ /* 0x000ff60003800000 */
[----:B--2--5:R-:W2:Y:S01]  /*0f30*/  S2R R5, SR_LANEID ;  /* 0x0000000000057919 */ /* 0x024ea20000000000 */
[----:B------:R-:W-:Y:S05]  /*0f40*/  WARPSYNC.ALL ;  /* 0x0000000000007948 */ /* 0x000fea0003800000 */
[----:B------:R-:W-:Y:S01]  /*0f50*/  NOP ;  /* 0x0000000000007918 */ /* 0x000fe20000000000 */
[----:B--2---:R-:W-:-:S05]  /*0f60*/  IMAD.SHL.U32 R9, R5, 0x4, RZ ;  /* 0x0000000405097824 */ /* 0x004fca00078e00ff */
[----:B------:R-:W2:Y:S01]  /*0f70*/  LDS R5, [R9+UR8] ;  /* 0x0000000809057984 */ /* 0x000ea20008000800 */
[----:B----4-:R-:W-:-:S05]  /*0f80*/  IADD3 R6, P1, PT, R9, UR12, RZ ;  /* 0x0000000c09067c10 */ /* 0x010fca000ff3e0ff */
[----:B------:R-:W-:-:S05]  /*0f90*/  IMAD.X R7, RZ, RZ, UR13, P1 ;  /* 0x0000000dff077e24 */ /* 0x000fca00088e06ff */
[----:B--2---:R2:W4:Y:S01]  /*0fa0*/  ATOMG.E.EXCH.STRONG.GPU PT, RZ, [R6], R5 ;  /* 0x0000000506ff73a8 */ /* 0x00452200041ee100 */
[----:B------:R-:W-:-:S04]  /*0fb0*/  DEPBAR {5,4,3,2,1,0} ;  /* 0x0000003f0000791a */ /* 0x000fc80000000000 */
[----:B------:R-:W5:Y:S02]  /*0fc0*/  CCTL.E.C.LDCU.IV.DEEP [UR12] ;  /* 0x000000000c007540 */ /* 0x000f640009c08000 */
[----:B-----5:R2:W-:Y:S01]  /*0fd0*/  UTMACCTL.IV [UR12] ;  /* 0x000000000c0079b9 */ /* 0x0205e20008000000 */
[----:B------:R-:W-:Y:S01]  /*0fe0*/  NOP ;  /* 0x0000000000007918 */ /* 0x000fe20000000000 */
.L_x_35:
[----:B------:R-:W-:Y:S05]  /*0ff0*/  @P0 BRA `(.L_x_36) ;  /* 0x00000000000c0947 */ /* 0x000fea0003800000 */
[----:B------:R0:W-:Y:S01]  /*1000*/  UTMACMDFLUSH ;  /* 0x00000000000079b7 */ /* 0x0001e20000000000 */
[----:B------:R-:W-:Y:S05]  /*1010*/  @P0 BRA `(.L_x_36) ;  /* 0x0000000000040947 */ /* 0x000fea0003800000 */
[----:B------:R-:W-:-:S04]  /*1020*/  DEPBAR.LE SB0, 0x0 ;  /* 0x000080000000791a */ /* 0x000fc80000000000 */
.L_x_36:
[----:B------:R-:W-:Y:S05]  /*1030*/  WARPSYNC.ALL ;  /* 0x0000000000007948 */ /* 0x000fea0003800000 */
[----:B------:R-:W-:Y:S01]  /*1040*/  NOP ;  /* 0x0000000000007918 */ /* 0x000fe20000000000 */
[----:B----4-:R-:W-:Y:S06]  /*1050*/  BAR.SYNC.DEFER_BLOCKING 0x0 ;  /* 0x0000000000007b1d */ /* 0x010fec0000010000 */
[----:B------:R-:W-:Y:S02]  /*1060*/  BSSY.RECONVERGENT B2, `(.L_x_37) ;  /* 0x000000b000027945 */ /* 0x000fe40003800200 */
[----:B------:R-:W-:Y:S06]  /*1070*/  BAR.SYNC.DEFER_BLOCKING 0x0 ;  /* 0x0000000000007b1d */ /* 0x000fec0000010000 */
[----:B------:R4:W-:Y:S01]  /*1080*/  @!P0 STS [R2], RZ ;  /* 0x000000ff02008388 */ /* 0x0009e20000000800 */
[----:B------:R-:W-:Y:S01]  /*1090*/  NOP ;  /* 0x0000000000007918 */ /* 0x000fe20000000000 */
[----:B------:R-:W-:Y:S05]  /*10a0*/  @P3 BRA `(.L_x_38) ;  /* 0x0000000000183947 */ /* 0x000fea0003800000 */
[----:B---34-:R-:W3:Y:S01]  /*10b0*/  LDS R2, [UR8+0x8] ;  /* 0x00000808ff027984 */ /* 0x018ee20008000800 */
[----:B--2---:R-:W2:Y:S01]  /*10c0*/  LDC.64 R6, c[0x0][0x390] ;  /* 0x0000e400ff067b82 */ /* 0x004ea20000000a00 */
[----:B-----5:R-:W-:Y:S02]  /*10d0*/  IMAD.MOV.U32 R5, RZ, RZ, 0x70 ;  /* 0x00000070ff057424 */ /* 0x020fe400078e00ff */
[----:B--2---:R2:W-:Y:S03]  /*10e0*/  STS.64 [UR8], R6 ;  /* 0x00000006ff007988 */ /* 0x0045e60008000a08 */
[----:B---3--:R-:W-:-:S05]  /*10f0*/  LOP3.LUT R2, R2, 0x10, R5, 0xd8, !PT ;  /* 0x0000001002027812 */ /* 0x008fca00078ed805 */
[----:B------:R2:W-:Y:S02]  /*1100*/  STS [UR8+0x8], R2 ;  /* 0x00000802ff007988 */ /* 0x0005e40008000808 */
.L_x_38:
[----:B--2---:R-:W-:Y:S05]  /*1110*/  BSYNC.RECONVERGENT B2 ;  /* 0x0000000000027941 */ /* 0x004fea0003800200 */
.L_x_37:
[----:B------:R-:W-:Y:S04]  /*1120*/  BSSY.RECONVERGENT B3, `(.L_x_39) ;  /* 0x0000033000037945 */ /* 0x000fe80003800200 */
[----:B------:R-:W-:Y:S04]  /*1130*/  BSSY.RELIABLE B2, `(.L_x_40) ;  /* 0x000002e000027945 */ /* 0x000fe80003800100 */
[----:B------:R-:W-:Y:S05]  /*1140*/  @P3 BRA `(.L_x_41) ;  /* 0x0000000000243947 */ /* 0x000fea0003800000 */
[----:B---34-:R-:W2:Y:S01]  /*1150*/  LDS R2, [UR8+0x34] ;  /* 0x00003408ff027984 */ /* 0x018ea20008000800 */
[----:B-----5:R-:W-:-:S05]  /*1160*/  IMAD.MOV.U32 R5, RZ, RZ, 0x3f000000 ;  /* 0x3f000000ff057424 */ /* 0x020fca00078e00ff */
[----:B--2---:R-:W-:-:S05]  /*1170*/  LOP3.LUT R2, R2, 0xff000000, R5, 0xb8, !PT ;  /* 0xff00000002027812 */ /* 0x004fca00078eb805 */
[----:B------:R2:W-:Y:S01]  /*1180*/  STS [UR8+0x34], R2 ;  /* 0x00003402ff007988 */ /* 0x0005e20008000808 */
[----:B------:R-:W-:Y:S05]  /*1190*/  @P3 BRA `(.L_x_42) ;  /* 0x0000000000183947 */ /* 0x000fea0003800000 */
[----:B--2---:R-:W2:Y:S01]  /*11a0*/  LDS R2, [UR8+0x38] ;  /* 0x00003808ff027984 */ /* 0x004ea20008000800 */
[----:B------:R-:W-:-:S05]  /*11b0*/  IMAD.MOV.U32 R5, RZ, RZ, 0x3f ;  /* 0x0000003fff057424 */ /* 0x000fca00078e00ff */
[----:B--2---:R-:W-:-:S05]  /*11c0*/  LOP3.LUT R2, R2, 0xff, R5, 0xb8, !PT ;  /* 0x000000ff02027812 */ /* 0x004fca00078eb805 */
[----:B------:R2:W-:Y:S02]  /*11d0*/  STS [UR8+0x38], R2 ;  /* 0x00003802ff007988 */ /* 0x0005e40008000808 */
.L_x_41:
[----:B------:R-:W-:Y:S05]  /*11e0*/  @P3 BRA `(.L_x_43) ;  /* 0x00000000000c3947 */ /* 0x000fea0003800000 */
[----:B------:R2:W-:Y:S02]  /*11f0*/  STS [UR8+0x20], R4 ;  /* 0x00002004ff007988 */ /* 0x0005e40008000808 */
.L_x_42:
[----:B------:R-:W-:Y:S05]  /*1200*/  @P3 BRA `(.L_x_44) ;  /* 0x0000000000243947 */ /* 0x000fea0003800000 */
[----:B------:R2:W-:Y:S02]  /*1210*/  STS [UR8+0x24], R3 ;  /* 0x00002403ff007988 */ /* 0x0005e40008000808 */
.L_x_43:
[----:B------:R-:W-:Y:S05]  /*1220*/  @P3 BRA `(.L_x_45) ;  /* 0x00000000002c3947 */ /* 0x000fea0003800000 */
[----:B--234-:R-:W2:Y:S01]  /*1230*/  LDS R2, [UR8+0x1c] ;  /* 0x00001c08ff027984 */ /* 0x01cea20008000800 */
[----:B------:R-:W3:Y:S02]  /*1240*/  LDC.64 R6, c[0x0][0x3b8] ;  /* 0x0000ee00ff067b82 */ /* 0x000ee40000000a00 */
[--C-:B---3-5:R-:W-:Y:S02]  /*1250*/  SHF.R.U32.HI R5, RZ, 0x4, R7.reuse ;  /* 0x00000004ff057819 */ /* 0x128fe40000011607 */
[----:B------:R-:W-:-:S05]  /*1260*/  SHF.R.U64 R3, R6, 0x4, R7 ;  /* 0x0000000406037819 */ /* 0x000fca0000001207 */
[----:B------:R3:W-:Y:S01]  /*1270*/  STS [UR8+0xc], R3 ;  /* 0x00000c03ff007988 */ /* 0x0007e20008000808 */
[----:B--2---:R-:W-:-:S05]  /*1280*/  LOP3.LUT R2, R2, 0xf, R5, 0xb8, !PT ;  /* 0x0000000f02027812 */ /* 0x004fca00078eb805 */
[----:B------:R3:W-:Y:S02]  /*1290*/  STS [UR8+0x1c], R2 ;  /* 0x00001c02ff007988 */ /* 0x0007e40008000808 */
.L_x_44:
[----:B------:R-:W-:Y:S05]  /*12a0*/  @P3 BRA `(.L_x_46) ;  /* 0x00000000001c3947 */ /* 0x000fea0003800000 */
[----:B--234-:R-:W2:Y:S02]  /*12b0*/  LDS R2, [UR8+0x34] ;  /* 0x00003408ff027984 */ /* 0x01cea40008000800 */
[----:B--2---:R-:W-:-:S05]  /*12c0*/  LOP3.LUT R2, R2, 0x7, RZ, 0xb8, !PT ;  /* 0x0000000702027812 */ /* 0x004fca00078eb8ff */
[----:B------:R2:W-:Y:S02]  /*12d0*/  STS [UR8+0x34], R2 ;  /* 0x00003402ff007988 */ /* 0x0005e40008000808 */
.L_x_45:
[----:B------:R-:W-:Y:S05]  /*12e0*/  @P3 BRA `(.L_x_47) ;  /* 0x00000000001c3947 */ /* 0x000fea0003800000 */
[----:B--234-:R-:W2:Y:S02]  /*12f0*/  LDS R2, [UR8+0x34] ;  /* 0x00003408ff027984 */ /* 0x01cea40008000800 */
[----:B--2---:R-:W-:-:S05]  /*1300*/  LOP3.LUT R2, R2, 0x38, RZ, 0xb8, !PT ;  /* 0x0000003802027812 */ /* 0x004fca00078eb8ff */
[----:B------:R2:W-:Y:S02]  /*1310*/  STS [UR8+0x34], R2 ;  /* 0x00003402ff007988 */ /* 0x0005e40008000808 */
.L_x_46:
[----:B------:R-:W-:Y:S05]  /*1320*/  @P3 BRA `(.L_x_48) ;  /* 0x00000000001c3947 */ /* 0x000fea0003800000 */
[----:B--234-:R-:W2:Y:S02]  /*1330*/  LDS R2, [UR8+0x8] ;  /* 0x00000808ff027984 */ /* 0x01cea40008000800 */
[----:B--2---:R-:W-:-:S05]  /*1340*/  LOP3.LUT R2, R2, 0x780, RZ, 0xb8, !PT ;  /* 0x0000078002027812 */ /* 0x004fca00078eb8ff */
[----:B------:R2:W-:Y:S02]  /*1350*/  STS [UR8+0x8], R2 ;  /* 0x00000802ff007988 */ /* 0x0005e40008000808 */
.L_x_47:
[----:B------:R-:W-:Y:S05]  /*1360*/  @P3 BRA `(.L_x_49) ;  /* 0x0000000000283947 */ /* 0x000fea0003800000 */
[----:B--234-:R-:W2:Y:S02]  /*1370*/  LDS R2, [UR8+0x8] ;  /* 0x00000808ff027984 */ /* 0x01cea40008000800 */
[----:B--2---:R-:W-:-:S05]  /*1380*/  LOP3.LUT R2, R2, 0x1800, RZ, 0xb8, !PT ;  /* 0x0000180002027812 */ /* 0x004fca00078eb8ff */
[----:B------:R2:W-:Y:S02]  /*1390*/  STS [UR8+0x8], R2 ;  /* 0x00000802ff007988 */ /* 0x0005e40008000808 */
.L_x_48:
[----:B------:R-:W-:Y:S05]  /*13a0*/  @P3 BREAK.RELIABLE B2 ;  /* 0x0000000000023942 */ /* 0x000fea0003800100 */
[----:B------:R-:W-:Y:S05]  /*13b0*/  @P3 BRA `(.L_x_50) ;  /* 0x0000000000243947 */ /* 0x000fea0003800000 */
[----:B--234-:R-:W2:Y:S01]  /*13c0*/  LDS R2, [UR8+0x8] ;  /* 0x00000808ff027984 */ /* 0x01cea20008000800 */
[----:B------:R-:W-:-:S05]  /*13d0*/  IMAD.MOV.U32 R3, RZ, RZ, 0x6000 ;  /* 0x00006000ff037424 */ /* 0x000fca00078e00ff */
[----:B--2---:R-:W-:-:S04]  /*13e0*/  LOP3.LUT R2, R2, 0x4000, R3, 0xd8, !PT ;  /* 0x0000400002027812 */ /* 0x004fc800078ed803 */
[----:B------:R-:W-:-:S05]  /*13f0*/  LOP3.LUT R2, R2, 0x400000, RZ, 0xb8, !PT ;  /* 0x0040000002027812 */ /* 0x000fca00078eb8ff */
[----:B------:R2:W-:Y:S02]  /*1400*/  STS [UR8+0x8], R2 ;  /* 0x00000802ff007988 */ /* 0x0005e40008000808 */
.L_x_49:
[----:B------:R-:W-:Y:S05]  /*1410*/  BSYNC.RELIABLE B2 ;  /* 0x0000000000027941 */ /* 0x000fea0003800100 */
.L_x_40:
[----:B--234-:R-:W2:Y:S02]  /*1420*/  @!P3 LDS R2, [UR8+0x8] ;  /* 0x00000808ff02b984 */ /* 0x01cea40008000800 */
[----:B--2---:R-:W-:-:S05]  /*1430*/  @!P3 LOP3.LUT R2, R2, 0x8000, RZ, 0xb8, !PT ;  /* 0x000080000202b812 */ /* 0x004fca00078eb8ff */
[----:B------:R2:W-:Y:S02]  /*1440*/  @!P3 STS [UR8+0x8], R2 ;  /* 0x00000802ff00b988 */ /* 0x0005e40008000808 */
.L_x_50:
[----:B------:R-:W-:Y:S05]  /*1450*/  BSYNC.RECONVERGENT B3 ;  /* 0x0000000000037941 */ /* 0x000fea0003800200 */
.L_x_39:
[----:B------:R-:W-:Y:S05]  /*1460*/  WARPSYNC.ALL ;  /* 0x0000000000007948 */ /* 0x000fea0003800000 */
[----:B------:R-:W-:Y:S01]  /*1470*/  NOP ;  /* 0x0000000000007918 */ /* 0x000fe20000000000 */
[----:B------:R-:W-:-:S04]  /*1480*/  UIADD3 UR4, UPT, UPT, UR4, 0x100, URZ ;  /* 0x0000010004047890 */ /* 0x000fc8000fffe0ff */
[----:B------:R-:W-:-:S04]  /*1490*/  UIADD3 UR14, UP0, UPT, UR4, UR14, URZ ;  /* 0x0000000e040e7290 */ /* 0x000fc8000ff1e0ff */
[----:B------:R-:W-:Y:S01]  /*14a0*/  ULEA.HI.X.SX32 UR15, UR4, UR15, 0x1, UP0 ;  /* 0x0000000f040f7291 */ /* 0x000fe200080f0eff */
[----:B------:R-:W-:Y:S11]  /*14b0*/  @P0 BRA `(.L_x_51) ;  /* 0x0000000000300947 */ /* 0x000ff60003800000 */
[----:B--234-:R-:W2:Y:S01]  /*14c0*/  S2R R2, SR_LANEID ;  /* 0x0000000000027919 */ /* 0x01cea20000000000 */
[----:B------:R-:W-:Y:S05]  /*14d0*/  WARPSYNC.ALL ;  /* 0x0000000000007948 */ /* 0x000fea0003800000 */
[----:B------:R-:W-:Y:S01]  /*14e0*/  NOP ;  /* 0x0000000000007918 */ /* 0x000fe20000000000 */
[----:B--2---:R-:W-:-:S05]  /*14f0*/  IMAD.SHL.U32 R4, R2, 0x4, RZ ;  /* 0x0000000402047824 */ /* 0x004fca00078e00ff */
[----:B-----5:R-:W2:Y:S01]  /*1500*/  LDS R5, [R4+UR8] ;  /* 0x0000000804057984 */ /* 0x020ea20008000800 */
[----:B------:R-:W-:-:S05]  /*1510*/  IADD3 R2, P1, PT, R4, UR14, RZ ;  /* 0x0000000e04027c10 */ /* 0x000fca000ff3e0ff */
[----:B------:R-:W-:-:S05]  /*1520*/  IMAD.X R3, RZ, RZ, UR15, P1 ;  /* 0x0000000fff037e24 */ /* 0x000fca00088e06ff */
[----:B--2---:R2:W3:Y:S01]  /*1530*/  ATOMG.E.EXCH.STRONG.GPU PT, RZ, [R2], R5 ;  /* 0x0000000502ff73a8 */ /* 0x0044e200041ee100 */
[----:B------:R-:W-:-:S04]  /*1540*/  DEPBAR {5,4,3,2,1,0} ;  /* 0x0000003f0000791a */ /* 0x000fc80000000000 */
[----:B------:R-:W4:Y:S02]  /*1550*/  CCTL.E.C.LDCU.IV.DEEP [UR14] ;  /* 0x000000000e007540 */ /* 0x000f240009c08000 */
[----:B----4-:R2:W-:Y:S01]  /*1560*/  UTMACCTL.IV [UR14] ;  /* 0x000000000e0079b9 */ /* 0x0105e20008000000 */
[----:B------:R-:W-:Y:S01]  /*1570*/  NOP ;  /* 0x0000000000007918 */ /* 0x000fe20000000000 */
.L_x_51:
[----:B------:R-:W-:Y:S05]  /*1580*/  @P0 BRA `(.L_x_52) ;  /* 0x00000000000c0947 */ /* 0x000fea0003800000 */
[----:B------:R0:W-:Y:S01]  /*1590*/  UTMACMDFLUSH ;  /* 0x00000000000079b7 */ /* 0x0001e20000000000 */
[----:B------:R-:W-:Y:S05]  /*15a0*/  @P0 BRA `(.L_x_52) ;  /* 0x0000000000040947 */ /* 0x000fea0003800000 */
[----:B------:R-:W-:-:S04]  /*15b0*/  DEPBAR.LE SB0, 0x0 ;  /* 0x000080000000791a */ /* 0x000fc80000000000 */
.L_x_52:
[----:B------:R-:W-:Y:S05]  /*15c0*/  WARPSYNC.ALL ;  /* 0x0000000000007948 */ /* 0x000fea0003800000 */
[----:B------:R-:W-:Y:S01]  /*15d0*/  NOP ;  /* 0x0000000000007918 */ /* 0x000fe20000000000 */
[----:B---3--:R-:W-:Y:S01]  /*15e0*/  BAR.SYNC.DEFER_BLOCKING 0x0 ;  /* 0x0000000000007b1d */ /* 0x008fe20000010000 */
[----:B------:R-:W-:Y:S01]  /*15f0*/  ISETP.GE.AND P0, PT, R8, 0x1, PT ;  /* 0x000000010800780c */ /* 0x000fe20003f06270 */
[----:B------:R-:W-:Y:S01]  /*1600*/  USHF.L.U32 UR11, UR11, 0x6, URZ ;  /* 0x000000060b0b7899 */ /* 0x000fe200080006ff */
[----:B--2-4-:R-:W-:Y:S01]  /*1610*/  SHF.R.U32.HI R2, RZ, 0x5, R0 ;  /* 0x00000005ff027819 */ /* 0x014fe20000011600 */
[----:B------:R-:W-:-:S02]  /*1620*/  USHF.L.U32 UR30, UR30, 0x6, URZ ;  /* 0x000000061e1e7899 */ /* 0x000fc400080006ff */
[----:B------:R-:W-:Y:S01]  /*1630*/  VOTEU.ALL UP0, P3 ;  /* 0x0000000000ff7886 */ /* 0x000fe20001800000 */
[----:B------:R-:W-:Y:S01]  /*1640*/  UMOV UR4, 0x1 ;  /* 0x0000000100047882 */ /* 0x000fe20000000000 */
[----:B------:R-:W-:Y:S01]  /*1650*/  VOTEU.ALL UP1, P3 ;  /* 0x0000000000ff7886 */ /* 0x000fe20001820000 */
[----:B------:R-:W-:Y:S02]  /*1660*/  R2UR UR24, R2 ;  /* 0x00000000021872ca */ /* 0x000fe400000e0000 */
[----:B------:R-:W-:-:S04]  /*1670*/  @!UP0 UIADD3 UR16, UPT, UPT, -UR4, 0x100000, URZ ;  /* 0x0010000004108890 */ /* 0x000fc8000fffe1ff */
[----:B------:R-:W-:Y:S02]  /*1680*/  @!UP0 USHF.L.U32 UR17, UR16, 0xb, URZ ;  /* 0x0000000b10118899 */ /* 0x000fe400080006ff */
[----:B------:R-:W-:Y:S02]  /*1690*/  @!UP0 USHF.L.U32 UR16, UR16, 0x1, URZ ;  /* 0x0000000110108899 */ /* 0x000fe400080006ff */
[----:B------:R-:W-:-:S04]  /*16a0*/  @!UP0 UIADD3 UR4, UPT, UPT, -UR4, 0x100000, URZ ;  /* 0x0010000004048890 */ /* 0x000fc8000fffe1ff */
[----:B------:R-:W-:Y:S02]  /*16b0*/  @!UP0 USHF.L.U32 UR5, UR4, 0xb, URZ ;  /* 0x0000000b04058899 */ /* 0x000fe400080006ff */
[----:B------:R-:W-:Y:S01]  /*16c0*/  @!UP0 USHF.L.U32 UR4, UR4, 0x1, URZ ;  /* 0x0000000104048899 */ /* 0x000fe200080006ff */
[----:B------:R-:W-:Y:S01]  /*16d0*/  VOTEU.ALL UP0, P3 ;  /* 0x0000000000ff7886 */ /* 0x000fe20001800000 */
[----:B------:R-:W2:Y:S04]  /*16e0*/  FENCE.VIEW.ASYNC.S ;  /* 0x00000000000073c6 */ /* 0x000ea80000000000 */
[----:B--2---:R2:W3:Y:S06]  /*16f0*/  @!UP0 SYNCS.EXCH.64 URZ, [UR8+0x4000], UR16 ;  /* 0x0040001008ff85b2 */ /* 0x0044ec0008000100 */
[----:B------:R2:W4:Y:S01]  /*1700*/  @!UP1 SYNCS.EXCH.64 URZ, [UR8+0x4010], UR4 ;  /* 0x0040100408ff95b2 */ /* 0x0005220008000100 */
[----:B------:R-:W-:Y:S05]  /*1710*/  @!P0 BRA `(.L_x_53) ;  /* 0x0000000400f08947 */ /* 0x000fea0003800000 */
[----:B---34-:R-:W-:Y:S01]  /*1720*/  BAR.SYNC.DEFER_BLOCKING 0x0 ;  /* 0x0000000000007b1d */ /* 0x018fe20000010000 */
[----:B------:R-:W-:Y:S01]  /*1730*/  @!P3 IMAD.MOV.U32 R2, RZ, RZ, 0x4000 ;  /* 0x00004000ff02b424 */ /* 0x000fe200078e00ff */
[----:B------:R-:W-:Y:S02]  /*1740*/  ELECT P1, URZ, PT ;  /* 0x0000000000ff782f */ /* 0x000fe40003820000 */
[----:B------:R-:W-:Y:S02]  /*1750*/  ELECT P0, URZ, PT ;  /* 0x0000000000ff782f */ /* 0x000fe40003800000 */
[C---:B------:R-:W-:Y:S01]  /*1760*/  ISETP.LT.U32.AND P1, PT, R20.reuse, 0x20, P1 ;  /* 0x000000201400780c */ /* 0x040fe20000f21070 */
[----:B------:R-:W-:Y:S01]  /*1770*/  UIADD3 UR28, UPT, UPT, UR8, 0x2000, URZ ;  /* 0x00002000081c7890 */ /* 0x000fe2000fffe0ff */
[----:B------:R-:W-:Y:S01]  /*1780*/  ISETP.LT.U32.AND P0, PT, R20, 0x20, P0 ;  /* 0x000000201400780c */ /* 0x000fe20000701070 */
[----:B--2---:R-:W-:Y:S02]  /*1790*/  USHF.R.U32.HI UR16, URZ, 0x4, UR8 ;  /* 0x00000004ff107899 */ /* 0x004fe40008011608 */
[----:B------:R-:W-:-:S02]  /*17a0*/  USHF.R.U32.HI UR18, URZ, 0x4, UR28 ;  /* 0x00000004ff127899 */ /* 0x000fc4000801161c */
[----:B------:R-:W-:Y:S02]  /*17b0*/  USGXT.U32 UR16, UR16, 0xe ;  /* 0x0000000e1010789a */ /* 0x000fe40008000000 */
[----:B------:R-:W-:Y:S01]  /*17c0*/  USGXT.U32 UR18, UR18, 0xe ;  /* 0x0000000e1212789a */ /* 0x000fe20008000000 */
[----:B------:R-:W-:Y:S01]  /*17d0*/  UMOV UR4, URZ ;  /* 0x000000ff00047c82 */ /* 0x000fe20008000000 */
[----:B------:R-:W-:Y:S02]  /*17e0*/  UMOV UR17, 0x40004040 ;  /* 0x4000404000117882 */ /* 0x000fe40000000000 */
[----:B------:R-:W-:Y:S01]  /*17f0*/  VOTEU.ANY UP0, P1 ;  /* 0x0000000000ff7886 */ /* 0x000fe20000800100 */
[----:B------:R-:W-:Y:S01]  /*1800*/  VOTEU.ANY UP2, P1 ;  /* 0x0000000000ff7886 */ /* 0x000fe20000840100 */
[----:B------:R-:W-:Y:S01]  /*1810*/  VOTEU.ANY UP1, P0 ;  /* 0x0000000000ff7886 */ /* 0x000fe20000020100 */
[----:B------:R-:W-:Y:S01]  /*1820*/  VOTEU.ANY UP3, P0 ;  /* 0x0000000000ff7886 */ /* 0x000fe20000060100 */
[----:B------:R-:W-:Y:S01]  /*1830*/  UMOV UR19, 0x80004020 ;  /* 0x8000402000137882 */ /* 0x000fe20000000000 */
[----:B------:R2:W-:Y:S01]  /*1840*/  @!P3 SYNCS.ARRIVE.TRANS64 RZ, [UR8+0x4000], R2 ;  /* 0x00400002ffffb9a7 */ /* 0x0005e20008000008 */
[----:B------:R3:W-:Y:S06]  /*1850*/  MEMBAR.ALL.CTA ;  /* 0x0000000000007992 */ /* 0x0007ec0000008000 */
[----:B---3--:R-:W3:Y:S01]  /*1860*/  FENCE.VIEW.ASYNC.S ;  /* 0x00000000000073c6 */ /* 0x008ee20000000000 */
[----:B------:R-:W-:Y:S01]  /*1870*/  @UP0 UIADD3 UR9, UPT, UPT, UR8, 0x4000, URZ ;  /* 0x0000400008090890 */ /* 0x000fe2000fffe0ff */
[----:B------:R-:W-:Y:S01]  /*1880*/  @UP0 UMOV UR10, URZ ;  /* 0x000000ff000a0c82 */ /* 0x000fe20008000000 */
[----:B------:R-:W-:Y:S01]  /*1890*/  @UP1 UIADD3 UR29, UPT, UPT, UR8, 0x4000, URZ ;  /* 0x00004000081d1890 */ /* 0x000fe2000fffe0ff */
[----:B------:R-:W-:Y:S01]  /*18a0*/  @UP1 UMOV UR31, URZ ;  /* 0x000000ff001f1c82 */ /* 0x000fe20008000000 */
[----:B------:R-:W-:-:S02]  /*18b0*/  UIADD3 UR20, UP0, UPT, UR16, 0x2, URZ ;  /* 0x0000000210147890 */ /* 0x000fc4000ff1e0ff */
[----:B------:R-:W-:Y:S02]  /*18c0*/  UIADD3 UR22, UP1, UPT, UR18, 0x80, URZ ;  /* 0x0000008012167890 */ /* 0x000fe4000ff3e0ff */
[----:B------:R-:W-:Y:S02]  /*18d0*/  UIADD3.X UR21, UPT, UPT, UR4, 0x40004040, URZ, UP0, !UPT ;  /* 0x4000404004157890 */ /* 0x000fe400087fe4ff */
[----:B------:R-:W-:Y:S02]  /*18e0*/  UIADD3.X UR23, UPT, UPT, UR4, -0x7fffbfe0, URZ, UP1, !UPT ;  /* 0x8000402004177890 */ /* 0x000fe40008ffe4ff */
[----:B------:R-:W-:Y:S02]  /*18f0*/  UIADD3.64 UR26, UPT, UPT, UR20, 0x2, URZ ;  /* 0x00000002141a7897 */ /* 0x000fe4000fffe0ff */
[----:B------:R-:W-:Y:S02]  /*1900*/  UIADD3.64 UR34, UPT, UPT, UR20, 0x4, URZ ;  /* 0x0000000414227897 */ /* 0x000fe4000fffe0ff */
[----:B------:R-:W-:-:S02]  /*1910*/  UIADD3.64 UR32, UPT, UPT, UR22, 0x80, URZ ;  /* 0x0000008016207897 */ /* 0x000fc4000fffe0ff */
[----:B------:R-:W-:Y:S02]  /*1920*/  UIADD3.64 UR36, UPT, UPT, UR22, 0x100, URZ ;  /* 0x0000010016247897 */ /* 0x000fe4000fffe0ff */
[----:B------:R-:W-:Y:S01]  /*1930*/  UISETP.NE.U32.AND UP0, UPT, UR24, URZ, UPT ;  /* 0x000000ff1800728c */ /* 0x000fe2000bf05070 */
[----:B---3--:R-:W-:Y:S06]  /*1940*/  BAR.SYNC.DEFER_BLOCKING 0x0 ;  /* 0x0000000000007b1d */ /* 0x008fec0000010000 */
[----:B------:R2:W-:Y:S02]  /*1950*/  @UP2 UTMALDG.2D [UR8], [UR6] ;  /* 0x00000008060025b4 */ /* 0x0005e40008008000 */
[----:B------:R-:W-:Y:S06]  /*1960*/  BAR.SYNC.DEFER_BLOCKING 0x0 ;  /* 0x0000000000007b1d */ /* 0x000fec0000010000 */
[----:B------:R2:W-:Y:S02]  /*1970*/  @UP3 UTMALDG.2D [UR28], [UR12] ;  /* 0x0000001c0c0035b4 */ /* 0x0005e40008008000 */
[----:B------:R-:W-:Y:S06]  /*1980*/  BAR.SYNC.DEFER_BLOCKING 0x0 ;  /* 0x0000000000007b1d */ /* 0x000fec0000010000 */
[----:B------:R-:W3:Y:S02]  /*1990*/  SYNCS.PHASECHK.TRANS64.TRYWAIT P0, [UR8+0x4000], RZ ;  /* 0x004000ffff0075a7 */ /* 0x000ee40008001108 */
[----:B--23--:R-:W-:Y:S05]  /*19a0*/  @!P0 BRA `(.L_x_54) ;  /* 0x0000000800b88947 */ /* 0x00cfea0003800000 */
.L_x_66:
[----:B------:R-:W-:Y:S05]  /*19b0*/  BRA.U UP0, `(.L_x_55) ;  /* 0x0000000100347547 */ /* 0x000fea000b800000 */
[----:B------:R-:W-:Y:S01]  /*19c0*/  UMOV UR4, 0x0 ;  /* 0x0000000000047882 */ /* 0x000fe20000000000 */
[----:B------:R-:W-:Y:S01]  /*19d0*/  UMOV UR5, 0x4110010 ;  /* 0x0411001000057882 */ /* 0x000fe20000000000 */
[----:B------:R-:W-:Y:S01]  /*19e0*/  UMOV UR28, 0x0 ;  /* 0x00000000001c7882 */ /* 0x000fe20000000000 */
[----:B------:R-:W-:Y:S01]  /*19f0*/  UMOV UR29, 0x4110010 ;  /* 0x04110010001d7882 */ /* 0x000fe20000000000 */
[----:B------:R-:W-:Y:S01]  /*1a00*/  UMOV UR38, 0x0 ;  /* 0x0000000000267882 */ /* 0x000fe20000000000 */
[----:B------:R-:W-:Y:S01]  /*1a10*/  UMOV UR39, 0x4110010 ;  /* 0x0411001000277882 */ /* 0x000fe20000000000 */
[----:B------:R2:W-:Y:S01]  /*1a20*/  UTCQMMA gdesc[UR16], gdesc[UR18], tmem[UR25], tmem[UR4], idesc[UR5], !UPT ;  /* 0x00ff0412100075ea */ /* 0x0005e2000f800319 */
[----:B------:R-:W-:Y:S01]  /*1a30*/  UMOV UR40, 0x0 ;  /* 0x0000000000287882 */ /* 0x000fe20000000000 */
[----:B------:R-:W-:Y:S01]  /*1a40*/  UMOV UR41, 0x4110010 ;  /* 0x0411001000297882 */ /* 0x000fe20000000000 */
[----:B------:R2:W-:Y:S01]  /*1a50*/  UTCQMMA gdesc[UR20], gdesc[UR22], tmem[UR25], tmem[UR28], idesc[UR29], UPT ;  /* 0x00ff1c16140075ea */ /* 0x0005e2000b800319 */
[----:B------:R2:W-:Y:S01]  /*1a60*/  UTCQMMA gdesc[UR26], gdesc[UR32], tmem[UR25], tmem[UR38], idesc[UR39], UPT ;  /* 0x00ff26201a0075ea */ /* 0x0005e2000b800319 */
[----:B------:R2:W-:Y:S01]  /*1a70*/  UTCQMMA gdesc[UR34], gdesc[UR36], tmem[UR25], tmem[UR40], idesc[UR41], UPT ;  /* 0x00ff2824220075ea */ /* 0x0005e2000b800319 */
[----:B------:R-:W-:Y:S01]  /*1a80*/  NOP ;  /* 0x0000000000007918 */ /* 0x000fe20000000000 */
.L_x_55:
[----:B------:R-:W-:Y:S01]  /*1a90*/  ELECT P0, URZ, PT ;  /* 0x0000000000ff782f */ /* 0x000fe20003800000 */
[----:B--2---:R-:W-:-:S03]  /*1aa0*/  UIADD3 UR4, UPT, UPT, UR8, 0x4010, URZ ;  /* 0x0000401008047890 */ /* 0x004fc6000fffe0ff */
[----:B------:R-:W-:Y:S01]  /*1ab0*/  ISETP.LT.U32.AND P0, PT, R20, 0x20, P0 ;  /* 0x000000201400780c */ /* 0x000fe20000701070 */
[----:B------:R-:W-:-:S12]  /*1ac0*/  UMOV UR5, URZ ;  /* 0x000000ff00057c82 */ /* 0x000fd80008000000 */
[----:B------:R-:W-:Y:S01]  /*1ad0*/  VOTEU.ANY UP0, P0 ;  /* 0x0000000000ff7886 */ /* 0x000fe20000000100 */
[----:B------:R-:W-:Y:S01]  /*1ae0*/  VOTEU.ANY UP1, P0 ;  /* 0x0000000000ff7886 */ /* 0x000fe20000020100 */
[----:B------:R-:W-:-:S03]  /*1af0*/  ISETP.GE.U32.AND P0, PT, R8, 0x81, PT ;  /* 0x000000810800780c */ /* 0x000fc60003f06070 */
[----:B------:R-:W-:Y:S02]  /*1b00*/  @UP0 UMOV UR9, UR4 ;  /* 0x0000000400090c82 */ /* 0x000fe40008000000 */
[----:B------:R2:W-:Y:S01]  /*1b10*/  @UP1 UTCBAR [UR9], URZ ;  /* 0x000000ff090013e9 */ /* 0x0005e200080000ff */
[----:B------:R-:W-:Y:S06]  /*1b20*/  BAR.SYNC.DEFER_BLOCKING 0x0 ;  /* 0x0000000000007b1d */ /* 0x000fec0000010000 */
[----:B------:R-:W3:Y:S02]  /*1b30*/  SYNCS.PHASECHK.TRANS64.TRYWAIT P1, [UR8+0x4010], RZ ;  /* 0x004010ffff0075a7 */ /* 0x000ee40008021108 */
[----:B--23--:R-:W-:Y:S05]  /*1b40*/  @!P1 BRA `(.L_x_56) ;  /* 0x00000008005c9947 */ /* 0x00cfea0003800000 */
.L_x_67:
[----:B------:R-:W-:Y:S05]  /*1b50*/  @!P0 BRA `(.L_x_53) ;  /* 0x0000000000e08947 */ /* 0x000fea0003800000 */
[----:B------:R-:W-:Y:S01]  /*1b60*/  IMAD.MOV.U32 R2, RZ, RZ, 0x1 ;  /* 0x00000001ff027424 */ /* 0x000fe200078e00ff */
[----:B------:R-:W2:Y:S01]  /*1b70*/  LDCU UR44, c[0x0][0x3a0] ;  /* 0x00007400ff2c77ac */ /* 0x000ea20008000800 */
[----:B------:R-:W-:-:S05]  /*1b80*/  UMOV UR10, 0x80 ;  /* 0x00000080000a7882 */ /* 0x000fca0000000000 */
.L_x_60:
[----:B------:R-:W-:Y:S01]  /*1b90*/  BAR.SYNC.DEFER_BLOCKING 0x0 ;  /* 0x0000000000007b1d */ /* 0x000fe20000010000 */
[----:B------:R-:W-:Y:S01]  /*1ba0*/  @!P3 IMAD.MOV.U32 R3, RZ, RZ, 0x4000 ;  /* 0x00004000ff03b424 */ /* 0x000fe200078e00ff */
[----:B------:R-:W-:Y:S02]  /*1bb0*/  ELECT P1, URZ, PT ;  /* 0x0000000000ff782f */ /* 0x000fe40003820000 */
[----:B------:R-:W-:Y:S02]  /*1bc0*/  ELECT P0, URZ, PT ;  /* 0x0000000000ff782f */ /* 0x000fe40003800000 */
[C---:B------:R-:W-:Y:S01]  /*1bd0*/  ISETP.LT.U32.AND P1, PT, R20.reuse, 0x20, P1 ;  /* 0x000000201400780c */ /* 0x040fe20000f21070 */
[----:B------:R-:W-:Y:S01]  /*1be0*/  UMOV UR31, UR10 ;  /* 0x0000000a001f7c82 */ /* 0x000fe20008000000 */
[----:B------:R-:W-:-:S11]  /*1bf0*/  ISETP.LT.U32.AND P0, PT, R20, 0x20, P0 ;  /* 0x000000201400780c */ /* 0x000fd60000701070 */
[----:B------:R-:W-:Y:S02]  /*1c00*/  VOTEU.ANY UP0, P1 ;  /* 0x0000000000ff7886 */ /* 0x000fe40000800100 */
[----:B------:R-:W-:Y:S01]  /*1c10*/  VOTEU.ANY UP1, P0 ;  /* 0x0000000000ff7886 */ /* 0x000fe20000020100 */
[----:B------:R3:W-:Y:S01]  /*1c20*/  @!P3 SYNCS.ARRIVE.TRANS64 RZ, [UR8+0x4000], R3 ;  /* 0x00400003ffffb9a7 */ /* 0x0007e20008000008 */
[----:B------:R4:W-:Y:S06]  /*1c30*/  MEMBAR.ALL.CTA ;  /* 0x0000000000007992 */ /* 0x0009ec0000008000 */
[----:B----4-:R-:W4:Y:S01]  /*1c40*/  FENCE.VIEW.ASYNC.S ;  /* 0x00000000000073c6 */ /* 0x010f220000000000 */
[----:B------:R-:W-:Y:S01]  /*1c50*/  @UP0 UIADD3 UR9, UPT, UPT, UR8, 0x4000, URZ ;  /* 0x0000400008090890 */ /* 0x000fe2000fffe0ff */
[----:B----4-:R-:W-:Y:S01]  /*1c60*/  VOTEU.ANY UP0, P1 ;  /* 0x0000000000ff7886 */ /* 0x010fe20000800100 */
[----:B------:R-:W-:-:S02]  /*1c70*/  @UP1 UIADD3 UR28, UPT, UPT, UR8, 0x2000, URZ ;  /* 0x00002000081c1890 */ /* 0x000fc4000fffe0ff */
[----:B------:R-:W-:Y:S01]  /*1c80*/  @UP1 UIADD3 UR29, UPT, UPT, UR8, 0x4000, URZ ;  /* 0x00004000081d1890 */ /* 0x000fe2000fffe0ff */
[----:B---3--:R-:W-:Y:S01]  /*1c90*/  IMAD.U32 R3, R2, -0x80000000, RZ ;  /* 0x8000000002037824 */ /* 0x008fe200078e00ff */
[----:B------:R-:W-:Y:S01]  /*1ca0*/  VOTEU.ANY UP1, P0 ;  /* 0x0000000000ff7886 */ /* 0x000fe20000020100 */
[----:B------:R-:W-:Y:S06]  /*1cb0*/  BAR.SYNC.DEFER_BLOCKING 0x0 ;  /* 0x0000000000007b1d */ /* 0x000fec0000010000 */
[----:B------:R3:W-:Y:S01]  /*1cc0*/  @UP0 UTMALDG.2D [UR8], [UR6] ;  /* 0x00000008060005b4 */ /* 0x0007e20008008000 */
[----:B------:R-:W-:Y:S01]  /*1cd0*/  UISETP.NE.U32.AND UP0, UPT, UR24, URZ, UPT ;  /* 0x000000ff1800728c */ /* 0x000fe2000bf05070 */
[----:B------:R-:W-:Y:S06]  /*1ce0*/  BAR.SYNC.DEFER_BLOCKING 0x0 ;  /* 0x0000000000007b1d */ /* 0x000fec0000010000 */
[----:B------:R3:W-:Y:S02]  /*1cf0*/  @UP1 UTMALDG.2D [UR28], [UR12] ;  /* 0x0000001c0c0015b4 */ /* 0x0007e40008008000 */
[----:B------:R-:W-:Y:S06]  /*1d00*/  BAR.SYNC.DEFER_BLOCKING 0x0 ;  /* 0x0000000000007b1d */ /* 0x000fec0000010000 */
[----:B------:R-:W4:Y:S02]  /*1d10*/  SYNCS.PHASECHK.TRANS64.TRYWAIT P0, [UR8+0x4000], R3 ;  /* 0x00400003ff0075a7 */ /* 0x000f240008001108 */
[----:B---34-:R-:W-:Y:S05]  /*1d20*/  @!P0 BRA `(.L_x_57) ;  /* 0x0000000400f08947 */ /* 0x018fea0003800000 */
.L_x_68:
[----:B------:R-:W-:Y:S05]  /*1d30*/  BRA.U UP0, `(.L_x_58) ;  /* 0x0000000100347547 */ /* 0x000fea000b800000 */
[----:B------:R-:W-:Y:S01]  /*1d40*/  UMOV UR28, 0x0 ;  /* 0x00000000001c7882 */ /* 0x000fe20000000000 */
[----:B------:R-:W-:Y:S01]  /*1d50*/  UMOV UR29, 0x4110010 ;  /* 0x04110010001d7882 */ /* 0x000fe20000000000 */
[----:B------:R-:W-:Y:S01]  /*1d60*/  UMOV UR38, 0x0 ;  /* 0x0000000000267882 */ /* 0x000fe20000000000 */
[----:B------:R-:W-:Y:S01]  /*1d70*/  UMOV UR39, 0x4110010 ;  /* 0x0411001000277882 */ /* 0x000fe20000000000 */
[----:B------:R-:W-:Y:S01]  /*1d80*/  UMOV UR40, 0x0 ;  /* 0x0000000000287882 */ /* 0x000fe20000000000 */
[----:B------:R-:W-:Y:S01]  /*1d90*/  UMOV UR41, 0x4110010 ;  /* 0x0411001000297882 */ /* 0x000fe20000000000 */
[----:B------:R3:W-:Y:S01]  /*1da0*/  UTCQMMA gdesc[UR16], gdesc[UR18], tmem[UR25], tmem[UR28], idesc[UR29], UPT ;  /* 0x00ff1c12100075ea */ /* 0x0007e2000b800319 */
[----:B------:R-:W-:Y:S01]  /*1db0*/  UMOV UR42, 0x0 ;  /* 0x00000000002a7882 */ /* 0x000fe20000000000 */
[----:B------:R-:W-:Y:S01]  /*1dc0*/  UMOV UR43, 0x4110010 ;  /* 0x04110010002b7882 */ /* 0x000fe20000000000 */
[----:B------:R3:W-:Y:S01]  /*1dd0*/  UTCQMMA gdesc[UR20], gdesc[UR22], tmem[UR25], tmem[UR38], idesc[UR39], UPT ;  /* 0x00ff2616140075ea */ /* 0x0007e2000b800319 */
[----:B------:R3:W-:Y:S01]  /*1de0*/  UTCQMMA gdesc[UR26], gdesc[UR32], tmem[UR25], tmem[UR40], idesc[UR41], UPT ;  /* 0x00ff28201a0075ea */ /* 0x0007e2000b800319 */
[----:B------:R3:W-:Y:S01]  /*1df0*/  UTCQMMA gdesc[UR34], gdesc[UR36], tmem[UR25], tmem[UR42], idesc[UR43], UPT ;  /* 0x00ff2a24220075ea */ /* 0x0007e2000b800319 */
[----:B------:R-:W-:Y:S01]  /*1e00*/  NOP ;  /* 0x0000000000007918 */ /* 0x000fe20000000000 */
.L_x_58:
[----:B------:R-:W-:-:S04]  /*1e10*/  ELECT P0, URZ, PT ;  /* 0x0000000000ff782f */ /* 0x000fc80003800000 */
[----:B------:R-:W-:-:S13]  /*1e20*/  ISETP.LT.U32.AND P0, PT, R20, 0x20, P0 ;  /* 0x000000201400780c */ /* 0x000fda0000701070 */
[----:B------:R-:W-:Y:S01]  /*1e30*/  VOTEU.ANY UP0, P0 ;  /* 0x0000000000ff7886 */ /* 0x000fe20000000100 */
[----:B------:R-:W-:-:S04]  /*1e40*/  VOTEU.ANY UP1, P0 ;  /* 0x0000000000ff7886 */ /* 0x000fc80000020100 */
[----:B------:R-:W-:Y:S02]  /*1e50*/  @UP0 UMOV UR9, UR4 ;  /* 0x0000000400090c82 */ /* 0x000fe40008000000 */
[----:B------:R4:W-:Y:S01]  /*1e60*/  @UP1 UTCBAR [UR9], URZ ;  /* 0x000000ff090013e9 */ /* 0x0009e200080000ff */
[----:B------:R-:W-:Y:S06]  /*1e70*/  BAR.SYNC.DEFER_BLOCKING 0x0 ;  /* 0x0000000000007b1d */ /* 0x000fec0000010000 */
[----:B------:R-:W3:Y:S02]  /*1e80*/  SYNCS.PHASECHK.TRANS64.TRYWAIT P0, [UR8+0x4010], R3 ;  /* 0x00401003ff0075a7 */ /* 0x000ee40008001108 */
[----:B---34-:R-:W-:Y:S05]  /*1e90*/  @!P0 BRA `(.L_x_59) ;  /* 0x0000000400a08947 */ /* 0x018fea0003800000 */
.L_x_69:
[----:B------:R-:W-:Y:S01]  /*1ea0*/  UIADD3 UR10, UPT, UPT, UR10, 0x80, URZ ;  /* 0x000000800a0a7890 */ /* 0x000fe2000fffe0ff */
[----:B------:R-:W-:-:S03]  /*1eb0*/  LOP3.LUT R2, R2, 0x1, RZ, 0x3c, !PT ;  /* 0x0000000102027812 */ /* 0x000fc600078e3cff */
[----:B--2---:R-:W-:-:S09]  /*1ec0*/  UISETP.GE.AND UP0, UPT, UR10, UR44, UPT ;  /* 0x0000002c0a00728c */ /* 0x004fd2000bf06270 */
[----:B------:R-:W-:Y:S05]  /*1ed0*/  BRA.U !UP0, `(.L_x_60) ;  /* 0xfffffffd082c7547 */ /* 0x000fea000b83ffff */
.L_x_53:
[----:B---34-:R-:W-:Y:S06]  /*1ee0*/  BAR.SYNC.DEFER_BLOCKING 0x0 ;  /* 0x0000000000007b1d */ /* 0x018fec0000010000 */
[----:B------:R-:W-:Y:S04]  /*1ef0*/  BSSY.RECONVERGENT B3, `(.L_x_61) ;  /* 0x0000004000037945 */ /* 0x000fe80003800200 */
[----:B------:R-:W-:Y:S05]  /*1f00*/  @P3 BRA `(.L_x_62) ;  /* 0x0000000000083947 */ /* 0x000fea0003800000 */
[----:B------:R-:W3:Y:S02]  /*1f10*/  SYNCS.CCTL.IV [UR8+0x4000] ;  /* 0x00400000ff0079b1 */ /* 0x000ee40008000008 */
[----:B---3--:R-:W3:Y:S02]  /*1f20*/  SYNCS.CCTL.IV [UR8+0x4010] ;  /* 0x00401000ff0079b1 */ /* 0x008ee40008000008 */
.L_x_62:
[----:B--2---:R-:W-:Y:S05]  /*1f30*/  BSYNC.RECONVERGENT B3 ;  /* 0x0000000000037941 */ /* 0x004fea0003800200 */
.L_x_61:
[----:B------:R-:W-:Y:S01]  /*1f40*/  USHF.L.U32 UR4, UR24, 0x15, URZ ;  /* 0x0000001518047899 */ /* 0x000fe200080006ff */
[----:B------:R-:W-:Y:S01]  /*1f50*/  SHF.R.U32.HI R21, RZ, 0x2, R0 ;  /* 0x00000002ff157819 */ /* 0x000fe20000011600 */
[----:B------:R-:W-:Y:S01]  /*1f60*/  USHF.L.U32 UR24, UR24, 0x3, URZ ;  /* 0x0000000318187899 */ /* 0x000fe200080006ff */
[C---:B------:R-:W-:Y:S01]  /*1f70*/  IMAD.SHL.U32 R2, R0.reuse, 0x20, RZ ;  /* 0x0000002000027824 */ /* 0x040fe200078e00ff */
[----:B------:R-:W-:Y:S01]  /*1f80*/  ULOP3.LUT UR4, UR4, 0x600000, URZ, 0xc0, !UPT ;  /* 0x0060000004047892 */ /* 0x000fe2000f8ec0ff */
[----:B------:R-:W-:Y:S01]  /*1f90*/  LOP3.LUT R21, R21, 0x20, RZ, 0xc0, !PT ;  /* 0x0000002015157812 */ /* 0x000fe200078ec0ff */
[----:B------:R-:W-:Y:S01]  /*1fa0*/  ULOP3.LUT UR24, UR24, 0x20, URZ, 0xc0, !UPT ;  /* 0x0000002018187892 */ /* 0x000fe2000f8ec0ff */
[----:B------:R-:W-:Y:S01]  /*1fb0*/  IMAD.SHL.U32 R3, R0, 0x8, RZ ;  /* 0x0000000800037824 */ /* 0x000fe200078e00ff */
[----:B------:R-:W-:Y:S02]  /*1fc0*/  LOP3.LUT R2, R2, 0xc00, RZ, 0xc0, !PT ;  /* 0x00000c0002027812 */ /* 0x000fe400078ec0ff */
[----:B------:R-:W-:-:S02]  /*1fd0*/  ELECT P0, URZ, PT ;  /* 0x0000000000ff782f */ /* 0x000fc40003800000 */
[----:B------:R-:W-:Y:S01]  /*1fe0*/  LOP3.LUT R21, R21, 0x10, R0, 0xf8, !PT ;  /* 0x0000001015157812 */ /* 0x000fe200078ef800 */
[----:B------:R-:W-:Y:S01]  /*1ff0*/  UIADD3 UR4, UPT, UPT, UR24, UR4, UR25 ;  /* 0x0000000418047290 */ /* 0x000fe2000fffe019 */
[----:B------:R-:W-:Y:S01]  /*2000*/  IMAD.SHL.U32 R0, R0, 0x40, RZ ;  /* 0x0000004000007824 */ /* 0x000fe200078e00ff */
[----:B------:R-:W-:Y:S01]  /*2010*/  LOP3.LUT R2, R2, 0x30, R3, 0xf8, !PT ;  /* 0x0000003002027812 */ /* 0x000fe200078ef803 */
[----:B------:R-:W-:Y:S01]  /*2020*/  UMOV UR9, UR30 ;  /* 0x0000001e00097c82 */ /* 0x000fe20008000000 */
[----:B------:R-:W-:Y:S01]  /*2030*/  ISETP.LT.U32.AND P0, PT, R20, 0x20, P0 ;  /* 0x000000201400780c */ /* 0x000fe20000701070 */
[----:B------:R-:W-:Y:S01]  /*2040*/  UMOV UR10, UR11 ;  /* 0x0000000b000a7c82 */ /* 0x000fe20008000000 */
[----:B------:R-:W-:Y:S02]  /*2050*/  LOP3.LUT R21, R2, R21, RZ, 0x3c, !PT ;  /* 0x0000001502157212 */ /* 0x000fe400078e3cff */
[----:B------:R-:W-:Y:S01]  /*2060*/  LOP3.LUT R0, R0, 0x3c0, RZ, 0xc0, !PT ;  /* 0x000003c000007812 */ /* 0x000fe200078ec0ff */
[----:B-----5:R-:W-:Y:S01]  /*2070*/  LDTM.16dp32bit_t0_t15.x16 R4, tmem[UR4] ;  /* 0x00000004000479ee */ /* 0x020fe20008a00000 */
[----:B------:R-:W2:Y:S01]  /*2080*/  LDTM.16dp32bit_t16_t31.x16 R4, tmem[UR4+0x10] ;  /* 0x00001004000479ee */ /* 0x000ea20008a20000 */
[----:B------:R-:W-:Y:S01]  /*2090*/  NOP ;  /* 0x0000000000007918 */ /* 0x000fe20000000000 */
[----:B------:R-:W-:-:S05]  /*20a0*/  IADD3 R0, PT, PT, R21, UR8, R0 ;  /* 0x0000000815007c10 */ /* 0x000fca000fffe000 */
[----:B--2---:R-:W-:Y:S01]  /*20b0*/  VOTEU.ANY UP1, P0 ;  /* 0x0000000000ff7886 */ /* 0x004fe20000020100 */
[----:B------:R-:W-:Y:S01]  /*20c0*/  VOTEU.ANY UP0, P0 ;  /* 0x0000000000ff7886 */ /* 0x000fe20000000100 */
[----:B------:R-:W-:Y:S02]  /*20d0*/  F2FP.SATFINITE.E4M3.F32.PACK_AB_MERGE_C R6, R7, R6, RZ ;  /* 0x000000060706723e */ /* 0x000fe400048070ff */
[----:B------:R-:W-:Y:S02]  /*20e0*/  F2FP.SATFINITE.E4M3.F32.PACK_AB_MERGE_C R10, R11, R10, RZ ;  /* 0x0000000a0b0a723e */ /* 0x000fe400048070ff */
[----:B------:R-:W-:Y:S02]  /*20f0*/  F2FP.SATFINITE.E4M3.F32.PACK_AB_MERGE_C R14, R15, R14, RZ ;  /* 0x0000000e0f0e723e */ /* 0x000fe400048070ff */
[----:B------:R-:W-:Y:S02]  /*2100*/  F2FP.SATFINITE.E4M3.F32.PACK_AB_MERGE_C R18, R19, R18, RZ ;  /* 0x000000121312723e */ /* 0x000fe400048070ff */
[----:B------:R-:W-:-:S02]  /*2110*/  F2FP.SATFINITE.E4M3.F32.PACK_AB_MERGE_C R4, R5, R4, R6 ;  /* 0x000000040504723e */ /* 0x000fc40004807006 */
[----:B------:R-:W-:Y:S02]  /*2120*/  F2FP.SATFINITE.E4M3.F32.PACK_AB_MERGE_C R5, R9, R8, R10 ;  /* 0x000000080905723e */ /* 0x000fe4000480700a */
[----:B------:R-:W-:Y:S02]  /*2130*/  F2FP.SATFINITE.E4M3.F32.PACK_AB_MERGE_C R6, R13, R12, R14 ;  /* 0x0000000c0d06723e */ /* 0x000fe4000480700e */
[----:B------:R-:W-:-:S05]  /*2140*/  F2FP.SATFINITE.E4M3.F32.PACK_AB_MERGE_C R7, R17, R16, R18 ;  /* 0x000000101107723e */ /* 0x000fca0004807012 */
[----:B---3--:R2:W-:Y:S01]  /*2150*/  STS.128 [R0], R4 ;  /* 0x0000000400007388 */ /* 0x0085e20000000c00 */
[----:B------:R3:W-:Y:S06]  /*2160*/  MEMBAR.ALL.CTA ;  /* 0x0000000000007992 */ /* 0x0007ec0000008000 */
[----:B---3--:R-:W3:Y:S02]  /*2170*/  FENCE.VIEW.ASYNC.S ;  /* 0x00000000000073c6 */ /* 0x008ee40000000000 */
[----:B---3--:R-:W-:Y:S06]  /*2180*/  BAR.SYNC.DEFER_BLOCKING 0x0 ;  /* 0x0000000000007b1d */ /* 0x008fec0000010000 */
[----:B------:R2:W-:Y:S01]  /*2190*/  @UP1 UTMASTG.2D [UR8], [UR14] ;  /* 0x000000080e0013b5 */ /* 0x0005e20008008000 */
[----:B------:R0:W-:Y:S01]  /*21a0*/  UTMACMDFLUSH ;  /* 0x00000000000079b7 */ /* 0x0001e20000000000 */
[----:B------:R-:W-:-:S04]  /*21b0*/  DEPBAR.LE SB0, 0x0 ;  /* 0x000080000000791a */ /* 0x000fc80000000000 */
[----:B------:R-:W-:Y:S08]  /*21c0*/  BAR.SYNC.DEFER_BLOCKING 0x0 ;  /* 0x0000000000007b1d */ /* 0x000ff00000010000 */
[----:B------:R-:W-:Y:S06]  /*21d0*/  BAR.SYNC.DEFER_BLOCKING 0x0 ;  /* 0x0000000000007b1d */ /* 0x000fec0000010000 */
[----:B--2---:R-:W-:Y:S05]  /*21e0*/  @P2 BRA `(.L_x_63) ;  /* 0x0000000000a02947 */ /* 0x004fea0003800000 */
[----:B------:R-:W2:Y:S01]  /*21f0*/  S2UR UR5, SR_CgaCtaId ;  /* 0x00000000000579c3 */ /* 0x000ea20000008800 */
[----:B------:R-:W-:Y:S01]  /*2200*/  NOP ;  /* 0x0000000000007918 */ /* 0x000fe20000000000 */
[----:B------:R-:W-:Y:S01]  /*2210*/  UMOV UR4, 0x50 ;  /* 0x0000005000047882 */ /* 0x000fe20000000000 */
[----:B------:R-:W-:Y:S02]  /*2220*/  IMAD.U32 R0, RZ, RZ, UR25 ;  /* 0x00000019ff007e24 */ /* 0x000fe4000f8e00ff */
[----:B------:R-:W-:Y:S02]  /*2230*/  IMAD.MOV.U32 R3, RZ, RZ, 0x3 ;  /* 0x00000003ff037424 */ /* 0x000fe400078e00ff */
[----:B------:R-:W-:Y:S01]  /*2240*/  IMAD.MOV.U32 R7, RZ, RZ, 0x1 ;  /* 0x00000001ff077424 */ /* 0x000fe200078e00ff */
[----:B------:R-:W-:-:S04]  /*2250*/  LOP3.LUT R0, R0, 0xffff, RZ, 0xc0, !PT ;  /* 0x0000ffff00007812 */ /* 0x000fc800078ec0ff */
[----:B------:R-:W-:-:S05]  /*2260*/  SHF.R.U32.HI R0, RZ, 0x5, R0 ;  /* 0x00000005ff007819 */ /* 0x000fca0000011600 */
[----:B------:R-:W-:Y:S01]  /*2270*/  VIADD R2, R0, 0x10 ;  /* 0x0000001000027836 */ /* 0x000fe20000000000 */
[----:B------:R-:W-:Y:S01]  /*2280*/  SHF.L.U32 R0, R3, R0, RZ ;  /* 0x0000000003007219 */ /* 0x000fe200000006ff */
[----:B--2---:R-:W-:-:S03]  /*2290*/  ULEA UR6, UR5, UR4, 0x18 ;  /* 0x0000000405067291 */ /* 0x004fc6000f8ec0ff */
[----:B------:R-:W-:-:S04]  /*22a0*/  SHF.L.U32 R3, R7, R2, RZ ;  /* 0x0000000207037219 */ /* 0x000fc800000006ff */
[----:B------:R-:W-:Y:S02]  /*22b0*/  LOP3.LUT R0, R3, R0, RZ, 0xfc, !PT ;  /* 0x0000000003007212 */ /* 0x000fe400078efcff */
[----:B------:R-:W2:Y:S02]  /*22c0*/  LDS R5, [UR6] ;  /* 0x00000006ff057984 */ /* 0x000ea40008000800 */
[C---:B------:R-:W-:Y:S02]  /*22d0*/  LOP3.LUT R2, R0.reuse, 0xffff, RZ, 0xc0, !PT ;  /* 0x0000ffff00027812 */ /* 0x040fe400078ec0ff */
[----:B--2---:R-:W-:-:S04]  /*22e0*/  LOP3.LUT R3, R0, 0xffff, R5, 0x80, !PT ;  /* 0x0000ffff00037812 */ /* 0x004fc800078e8005 */
[----:B------:R-:W-:-:S13]  /*22f0*/  ISETP.NE.AND P0, PT, R3, R2, PT ;  /* 0x000000020300720c */ /* 0x000fda0003f05270 */
[----:B------:R-:W-:Y:S05]  /*2300*/  @P0 BRA `(.L_x_64) ;  /* 0x0000000000500947 */ /* 0x000fea0003800000 */
[----:B------:R-:W-:Y:S02]  /*2310*/  SHF.R.U32.HI R5, RZ, 0x10, R5 ;  /* 0x00000010ff057819 */ /* 0x000fe40000011605 */
[----:B------:R-:W-:-:S04]  /*2320*/  SHF.R.U32.HI R2, RZ, 0x10, R0 ;  /* 0x00000010ff027819 */ /* 0x000fc80000011600 */
[----:B------:R-:W-:-:S04]  /*2330*/  LOP3.LUT R5, R5, R2, RZ, 0xc0, !PT ;  /* 0x0000000205057212 */ /* 0x000fc800078ec0ff */
[----:B------:R-:W-:-:S13]  /*2340*/  ISETP.NE.AND P0, PT, R5, R2, PT ;  /* 0x000000020500720c */ /* 0x000fda0003f05270 */
[----:B------:R-:W-:Y:S05]  /*2350*/  @P0 BRA `(.L_x_65) ;  /* 0x0000000000300947 */ /* 0x000fea0003800000 */
[----:B------:R-:W-:Y:S01]  /*2360*/  R2UR UR4, R0 ;  /* 0x00000000000472ca */ /* 0x000fe200000e0000 */
[----:B------:R-:W-:Y:S01]  /*2370*/  VOTEU.ANY UR5, UPT, PT ;  /* 0x0000000000057886 */ /* 0x000fe200038e0100 */
[----:B------:R-:W2:Y:S01]  /*2380*/  S2R R0, SR_LANEID ;  /* 0x0000000000007919 */ /* 0x000ea20000000000 */
[----:B------:R-:W-:-:S10]  /*2390*/  UFLO.U32 UR5, UR5 ;  /* 0x00000005000572bd */ /* 0x000fd400080e0000 */
[----:B------:R-:W-:-:S06]  /*23a0*/  ULOP3.LUT UR4, URZ, UR4, URZ, 0x33, !UPT ;  /* 0x00000004ff047292 */ /* 0x000fcc000f8e33ff */
[----:B------:R-:W-:-:S04]  /*23b0*/  IMAD.U32 R2, RZ, RZ, UR4 ;  /* 0x00000004ff027e24 */ /* 0x000fc8000f8e00ff */
[----:B------:R-:W3:Y:S02]  /*23c0*/  REDUX UR7, R2 ;  /* 0x00000000020773c4 */ /* 0x000ee40000000000 */
[----:B------:R4:W-:Y:S01]  /*23d0*/  UTCATOMSWS.AND URZ, UR4 ;  /* 0x0000000400ff79e3 */ /* 0x0009e20008000000 */
[----:B--2---:R-:W-:Y:S01]  /*23e0*/  ISETP.EQ.U32.AND P0, PT, R0, UR5, PT ;  /* 0x0000000500007c0c */ /* 0x004fe2000bf02070 */
[----:B---3--:R-:W-:-:S12]  /*23f0*/  IMAD.U32 R0, RZ, RZ, UR7 ;  /* 0x00000007ff007e24 */ /* 0x008fd8000f8e00ff */
[----:B------:R4:W-:Y:S01]  /*2400*/  @P0 ATOMS.AND RZ, [UR6], R0 ;  /* 0x00000000ffff098c */ /* 0x0009e2000a800006 */
[----:B------:R-:W-:Y:S05]  /*2410*/  BRA `(.L_x_63) ;  /* 0x0000000000147947 */ /* 0x000fea0003800000 */
.L_x_65:
[----:B------:R-:W-:-:S07]  /*2420*/  MOV R2, 0x2440 ;  /* 0x0000244000027802 */ /* 0x000fce0000000f00 */
[----:B-1----:R-:W-:Y:S05]  /*2430*/  CALL.REL.NOINC `($__internal_0_$__cuda_sm10x_tcgen05_guardrail_trap_col_being_dealloced_not_returned_by_alloc) ;  /* 0x0000000000447944 */ /* 0x002fea0003c00000 */
[----:B------:R-:W-:Y:S05]  /*2440*/  BRA `(.L_x_63) ;  /* 0x0000000000087947 */ /* 0x000fea0003800000 */
.L_x_64:
[----:B------:R-:W-:-:S07]  /*2450*/  MOV R2, 0x2470 ;  /* 0x0000247000027802 */ /* 0x000fce0000000f00 */
[----:B-1----:R-:W-:Y:S05]  /*2460*/  CALL.REL.NOINC `($__internal_2_$__cuda_sm10x_tcgen05_guardrail_trap_unallocated_columns_being_dealloced) ;  /* 0x0000000000507944 */ /* 0x002fea0003c00000 */
.L_x_63:
[----:B------:R-:W-:Y:S01]  /*2470*/  NOP ;  /* 0x0000000000007918 */ /* 0x000fe20000000000 */
[----:B----4-:R-:W-:Y:S05]  /*2480*/  EXIT ;  /* 0x000000000000794d */ /* 0x010fea0003800000 */
.L_x_54:
[----:B------:R-:W2:Y:S02]  /*2490*/  SYNCS.PHASECHK.TRANS64.TRYWAIT P0, [UR8+0x4000], RZ ;  /* 0x004000ffff0075a7 */ /* 0x000ea40008001108 */
[----:B--2---:R-:W-:Y:S05]  /*24a0*/  @!P0 BRA `(.L_x_54) ;  /* 0xfffffffc00f88947 */ /* 0x004fea000383ffff */
[----:B------:R-:W-:Y:S05]  /*24b0*/  BRA `(.L_x_66) ;  /* 0xfffffff4003c7947 */ /* 0x000fea000383ffff */
.L_x_56:
[----:B------:R-:W2:Y:S02]  /*24c0*/  SYNCS.PHASECHK.TRANS64.TRYWAIT P1, [UR8+0x4010], RZ ;  /* 0x004010ffff0075a7 */ /* 0x000ea40008021108 */
[----:B--2---:R-:W-:Y:S05]  /*24d0*/  @!P1 BRA `(.L_x_56) ;  /* 0xfffffffc00f89947 */ /* 0x004fea000383ffff */
[----:B------:R-:W-:Y:S05]  /*24e0*/  BRA `(.L_x_67) ;  /* 0xfffffff400987947 */ /* 0x000fea000383ffff */
.L_x_57:
[----:B------:R-:W3:Y:S02]  /*24f0*/  SYNCS.PHASECHK.TRANS64.TRYWAIT P0, [UR8+0x4000], R3 ;  /* 0x00400003ff0075a7 */ /* 0x000ee40008001108 */
[----:B---3--:R-:W-:Y:S05]  /*2500*/  @!P0 BRA `(.L_x_57) ;  /* 0xfffffffc00f88947 */ /* 0x008fea000383ffff */
[----:B------:R-:W-:Y:S05]  /*2510*/  BRA `(.L_x_68) ;  /* 0xfffffff800047947 */ /* 0x000fea000383ffff */
.L_x_59:
[----:B------:R-:W3:Y:S02]  /*2520*/  SYNCS.PHASECHK.TRANS64.TRYWAIT P0, [UR8+0x4010], R3 ;  /* 0x00401003ff0075a7 */ /* 0x000ee40008001108 */
[----:B---3--:R-:W-:Y:S05]  /*2530*/  @!P0 BRA `(.L_x_59) ;  /* 0xfffffffc00f88947 */ /* 0x008fea000383ffff */
[----:B------:R-:W-:Y:S05]  /*2540*/  BRA `(.L_x_69) ;  /* 0xfffffff800547947 */ /* 0x000fea000383ffff */
        .weak           $__internal_0_$__cuda_sm10x_tcgen05_guardrail_trap_col_being_dealloced_not_returned_by_alloc
        .type           $__internal_0_$__cuda_sm10x_tcgen05_guardrail_trap_col_being_dealloced_not_returned_by_alloc,@function
        .size           $__internal_0_$__cuda_sm10x_tcgen05_guardrail_trap_col_being_dealloced_not_returned_by_alloc,($__internal_1_$__cuda_sm10x_tcgen05_guardrail_trap_phase_invalid_during_alloc - $__internal_0_$__cuda_sm10x_tcgen05_guardrail_trap_col_being_dealloced_not_returned_by_alloc)
$__internal_0_$__cuda_sm10x_tcgen05_guardrail_trap_col_being_dealloced_not_returned_by_alloc:
[----:B------:R-:W-:Y:S05]  /*2550*/  BPT.TRAP 0x1 ;  /* 0x000000040000795c */ /* 0x000fea0000300000 */
[----:B------:R-:W-:-:S04]  /*2560*/  IMAD.MOV.U32 R3, RZ, RZ, 0x0 ;  /* 0x00000000ff037424 */ /* 0x000fc800078e00ff */
[----:B------:R-:W-:Y:S05]  /*2570*/  RET.REL.NODEC R2 `(gluon_tcgen05) ;  /* 0xffffffd802a07950 */ /* 0x000fea0003c3ffff */
        .weak           $__internal_1_$__cuda_sm10x_tcgen05_guardrail_trap_phase_invalid_during_alloc
        .type           $__internal_1_$__cuda_sm10x_tcgen05_guardrail_trap_phase_invalid_during_alloc,@function
        .size           $__internal_1_$__cuda_sm10x_tcgen05_guardrail_trap_phase_invalid_during_alloc,($__internal_2_$__cuda_sm10x_tcgen05_guardrail_trap_unallocated_columns_being_dealloced - $__internal_1_$__cuda_sm10x_tcgen05_guardrail_trap_phase_invalid_during_alloc)
$__internal_1_$__cuda_sm10x_tcgen05_guardrail_trap_phase_invalid_during_alloc:
[----:B------:R-:W-:Y:S05]  /*2580*/  BPT.TRAP 0x1 ;  /* 0x000000040000795c */ /* 0x000fea0000300000 */
[----:B------:R-:W-:-:S04]  /*2590*/  IMAD.MOV.U32 R3, RZ, RZ, 0x0 ;  /* 0x00000000ff037424 */ /* 0x000fc800078e00ff */
[----:B------:R-:W-:Y:S05]  /*25a0*/  RET.REL.NODEC R2 `(gluon_tcgen05) ;  /* 0xffffffd802947950 */ /* 0x000fea0003c3ffff */
        .weak           $__internal_2_$__cuda_sm10x_tcgen05_guardrail_trap_unallocated_columns_being_dealloced
        .type           $__internal_2_$__cuda_sm10x_tcgen05_guardrail_trap_unallocated_columns_being_dealloced,@function
        .size           $__internal_2_$__cuda_sm10x_tcgen05_guardrail_trap_unallocated_columns_being_dealloced,(.L_x_73 - $__internal_2_$__cuda_sm10x_tcgen05_guardrail_trap_unallocated_columns_being_dealloced)
$__internal_2_$__cuda_sm10x_tcgen05_guardrail_trap_unallocated_columns_being_dealloced:
[----:B------:R-:W-:Y:S05]  /*25b0*/  BPT.TRAP 0x1 ;  /* 0x000000040000795c */ /* 0x000fea0000300000 */
[----:B------:R-:W-:-:S04]  /*25c0*/  IMAD.MOV.U32 R3, RZ, RZ, 0x0 ;  /* 0x00000000ff037424 */ /* 0x000fc800078e00ff */
[----:B------:R-:W-:Y:S05]  /*25d0*/  RET.REL.NODEC R2 `(gluon_tcgen05) ;  /* 0xffffffd802887950 */ /* 0x000fea0003c3ffff */
.L_x_70:
[----:B------:R-:W-:-:S00]  /*25e0*/  BRA `(.L_x_70) ;  /* 0xfffffffc00fc7947 */ /* 0x000fc0000383ffff */
[----:B------:R-:W-:-:S00]  /*25f0*/  NOP ;  /* 0x0000000000007918 */ /* 0x000fc00000000000 */
        /* <DEDUP_REMOVED lines=8> */
.L_x_73:


//--------------------- .nv.shared.gluon_tcgen05  --------------------------
	.section	.nv.shared.gluon_tcgen05,"aw",@nobits
	.sectionflags	@""
	.align	16
	.zero		1024


//--------------------- .nv.shared.reserved.0     --------------------------
	.section	.nv.shared.reserved.0,"aw",@nobits
	.align	8
	.weak		__nv_reservedSMEM_offset_0_alias
	.size		__nv_reservedSMEM_offset_0_alias, 0, 64
	.other		__nv_reservedSMEM_offset_0_alias,@"STO_CUDA_RESERVED_SHARED STV_DEFAULT"
__nv_reservedSMEM_offset_0_alias:
	.zero		0
.nv.shared.reserved.0:
	.zero		64
	.weak		__nv_reservedSMEM_allocation_phase
	.type		__nv_reservedSMEM_allocation_phase,@object
	.size		__nv_reservedSMEM_allocation_phase,(.L_0 - __nv_reservedSMEM_allocation_phase)
__nv_reservedSMEM_allocation_phase:
	.zero		1
.L_0:
	.zero		7
	.weak		__nv_reservedSMEM_devtool_atexit_pc
	.type		__nv_reservedSMEM_devtool_atexit_pc,@object
	.size		__nv_reservedSMEM_devtool_atexit_pc,(__nv_reservedSMEM_allocation_mask - __nv_reservedSMEM_devtool_atexit_pc)
__nv_reservedSMEM_devtool_atexit_pc:
	.zero		8
	.weak		__nv_reservedSMEM_allocation_mask
	.type		__nv_reservedSMEM_allocation_mask,@object
	.size		__nv_reservedSMEM_allocation_mask,(.L_2 - __nv_reservedSMEM_allocation_mask)
__nv_reservedSMEM_allocation_mask:
	.zero		4
.L_2:


//--------------------- .nv.constant0.gluon_tcgen05 --------------------------
	.section	.nv.constant0.gluon_tcgen05,"a",@progbits
	.sectionflags	@""
	.align	4
.nv.constant0.gluon_tcgen05:
	.zero		976


//--------------------- SYMBOLS --------------------------

	.type		.nv.reservedSmem.offset0,@object
	.size		.nv.reservedSmem.offset0,0x4
	.type		.nv.reservedSmem.cap,@object
	.size		.nv.reservedSmem.cap,0x4
